	.target	sm_100a

	.elftype	@"ET_EXEC"


//--------------------- .note.nv.tkinfo           --------------------------
	.section	.note.nv.tkinfo,"",@"SHT_NOTE"
	.sectionflags	@"SHF_NOTE_NV_TKINFO"
	.tkinfo
        /*0018*/ 	.word	0x00000002
        /*0030*/ 	.string	""
        /*0030*/ 	.string	"ptxas"
        /*0030*/ 	.string	"Cuda compilation tools, release 13.0, V13.0.88"
        /*0030*/ 	.string	"Build cuda_13.0.r13.0/compiler.36424714_0"
        /*0030*/ 	.string	"-arch sm_100a -m 64 "



//--------------------- .note.nv.cuinfo           --------------------------
	.section	.note.nv.cuinfo,"",@"SHT_NOTE"
	.sectionflags	@"SHF_NOTE_NV_CUINFO"
        /*0018*/ 	.short	0x0002
        /*001a*/ 	.short	0x0064
        /*001c*/ 	.short	0x0082
	.zero		2


//--------------------- .nv.info                  --------------------------
	.section	.nv.info,"",@"SHT_CUDA_INFO"
	.align	4


	//----- nvinfo : EIATTR_REGCOUNT
	.align		4
        /*0000*/ 	.byte	0x04, 0x2f
        /*0002*/ 	.short	(.L_19 - .L_18)
	.align		4
.L_18:
        /*0004*/ 	.word	index@(_ZN7cutlass13device_kernelINS_4gemm6kernel13GemmUniversalIN4cute5tupleIJiiiiEEENS1_10collective13CollectiveMmaINS1_35MainloopSm100TmaUmmaWarpSpecializedILi6ELi2ELi4ENS5_IJNS4_1CILi2EEESB_NSA_ILi1EEEEEEEENS5_IJNSA_ILi128EEESF_NSA_ILi64EEEEEENS_10tfloat32_tENS5_IJlSC_lEEESI_SJ_NS4_8TiledMMAINS4_8MMA_AtomIJNS4_23SM100_MMA_TF32_2x1SM_SSISI_SI_fLi128ELi128ELNS4_4UMMA5MajorE0ELSO_0ELNSN_7ScaleInE0ELSP_0EEEEEENS4_6LayoutINS5_IJSC_SC_SC_EEENS5_IJNSA_ILi0EEESU_SU_EEEEENS5_IJNS4_10UnderscoreESX_SX_EEEEENS4_28SM100_TMA_2SM_LOAD_MULTICASTENS4_14ComposedLayoutINS4_7SwizzleILi3ELi4ELi3EEENS4_18smem_ptr_flag_bitsILi32EEENSS_INS5_IJNSA_ILi8EEENSA_ILi32EEEEEENS5_IJS17_SC_EEEEEEEvNS4_8identityENS4_18SM100_TMA_2SM_LOADES1B_vS1C_EENS_8epilogue10collective18CollectiveEpilogueINS1F_23Sm100TmaWarpSpecializedILi4ELi2ELi16ELb1ELb0EEEJNS5_IJSG_SF_SG_EEENS5_IJNSS_ISG_SC_EENSS_INS5_IJNSA_ILi16EEESB_EEENS5_IJSC_SG_EEEEEEEESI_SJ_SI_SJ_NS1F_6fusion15FusionCallbacksIS1J_NS1R_17LinearCombinationISI_fSI_fLNS_15FloatRoundStyleE2EEES1K_S1Q_JEEENS4_5SM1004TMEM4LOAD26SM100_TMEM_LOAD_32dp32b16xENS4_13SM90_TMA_LOADENS11_INS12_ILi2ELi4ELi3EEES15_NSS_INS5_IJS16_S1M_EEENS5_IJS1M_SC_EEEEEEENS4_39AutoVectorizingCopyWithAssumedAlignmentILi128EEENS4_14SM90_TMA_STOREES26_S28_S28_EEEvvEEEEvNT_6ParamsE)
        /*0008*/ 	.word	0x00000050


	//----- nvinfo : EIATTR_FRAME_SIZE
	.align		4
.L_19:
        /*000c*/ 	.byte	0x04, 0x11
        /*000e*/ 	.short	(.L_21 - .L_20)
	.align		4
.L_20:
        /*0010*/ 	.word	index@($__internal_2_$__cuda_sm10x_tcgen05_guardrail_trap_unallocated_columns_being_dealloced)
        /*0014*/ 	.word	0x00000000


	//----- nvinfo : EIATTR_FRAME_SIZE
	.align		4
.L_21:
        /*0018*/ 	.byte	0x04, 0x11
        /*001a*/ 	.short	(.L_23 - .L_22)
	.align		4
.L_22:
        /*001c*/ 	.word	index@($__internal_1_$__cuda_sm10x_tcgen05_guardrail_trap_phase_invalid_during_alloc)
        /*0020*/ 	.word	0x00000000


	//----- nvinfo : EIATTR_FRAME_SIZE
	.align		4
.L_23:
        /*0024*/ 	.byte	0x04, 0x11
        /*0026*/ 	.short	(.L_25 - .L_24)
	.align		4
.L_24:
        /*0028*/ 	.word	index@($__internal_0_$__cuda_sm10x_tcgen05_guardrail_trap_col_being_dealloced_not_returned_by_alloc)
        /*002c*/ 	.word	0x00000000


	//----- nvinfo : EIATTR_FRAME_SIZE
	.align		4
.L_25:
        /*0030*/ 	.byte	0x04, 0x11
        /*0032*/ 	.short	(.L_27 - .L_26)
	.align		4
.L_26:
        /*0034*/ 	.word	index@(_ZN7cutlass13device_kernelINS_4gemm6kernel13GemmUniversalIN4cute5tupleIJiiiiEEENS1_10collective13CollectiveMmaINS1_35MainloopSm100TmaUmmaWarpSpecializedILi6ELi2ELi4ENS5_IJNS4_1CILi2EEESB_NSA_ILi1EEEEEEEENS5_IJNSA_ILi128EEESF_NSA_ILi64EEEEEENS_10tfloat32_tENS5_IJlSC_lEEESI_SJ_NS4_8TiledMMAINS4_8MMA_AtomIJNS4_23SM100_MMA_TF32_2x1SM_SSISI_SI_fLi128ELi128ELNS4_4UMMA5MajorE0ELSO_0ELNSN_7ScaleInE0ELSP_0EEEEEENS4_6LayoutINS5_IJSC_SC_SC_EEENS5_IJNSA_ILi0EEESU_SU_EEEEENS5_IJNS4_10UnderscoreESX_SX_EEEEENS4_28SM100_TMA_2SM_LOAD_MULTICASTENS4_14ComposedLayoutINS4_7SwizzleILi3ELi4ELi3EEENS4_18smem_ptr_flag_bitsILi32EEENSS_INS5_IJNSA_ILi8EEENSA_ILi32EEEEEENS5_IJS17_SC_EEEEEEEvNS4_8identityENS4_18SM100_TMA_2SM_LOADES1B_vS1C_EENS_8epilogue10collective18CollectiveEpilogueINS1F_23Sm100TmaWarpSpecializedILi4ELi2ELi16ELb1ELb0EEEJNS5_IJSG_SF_SG_EEENS5_IJNSS_ISG_SC_EENSS_INS5_IJNSA_ILi16EEESB_EEENS5_IJSC_SG_EEEEEEEESI_SJ_SI_SJ_NS1F_6fusion15FusionCallbacksIS1J_NS1R_17LinearCombinationISI_fSI_fLNS_15FloatRoundStyleE2EEES1K_S1Q_JEEENS4_5SM1004TMEM4LOAD26SM100_TMEM_LOAD_32dp32b16xENS4_13SM90_TMA_LOADENS11_INS12_ILi2ELi4ELi3EEES15_NSS_INS5_IJS16_S1M_EEENS5_IJS1M_SC_EEEEEEENS4_39AutoVectorizingCopyWithAssumedAlignmentILi128EEENS4_14SM90_TMA_STOREES26_S28_S28_EEEvvEEEEvNT_6ParamsE)
        /*0038*/ 	.word	0x00000000


	//----- nvinfo : EIATTR_MIN_STACK_SIZE
	.align		4
.L_27:
        /*003c*/ 	.byte	0x04, 0x12
        /*003e*/ 	.short	(.L_29 - .L_28)
	.align		4
.L_28:
        /*0040*/ 	.word	index@(_ZN7cutlass13device_kernelINS_4gemm6kernel13GemmUniversalIN4cute5tupleIJiiiiEEENS1_10collective13CollectiveMmaINS1_35MainloopSm100TmaUmmaWarpSpecializedILi6ELi2ELi4ENS5_IJNS4_1CILi2EEESB_NSA_ILi1EEEEEEEENS5_IJNSA_ILi128EEESF_NSA_ILi64EEEEEENS_10tfloat32_tENS5_IJlSC_lEEESI_SJ_NS4_8TiledMMAINS4_8MMA_AtomIJNS4_23SM100_MMA_TF32_2x1SM_SSISI_SI_fLi128ELi128ELNS4_4UMMA5MajorE0ELSO_0ELNSN_7ScaleInE0ELSP_0EEEEEENS4_6LayoutINS5_IJSC_SC_SC_EEENS5_IJNSA_ILi0EEESU_SU_EEEEENS5_IJNS4_10UnderscoreESX_SX_EEEEENS4_28SM100_TMA_2SM_LOAD_MULTICASTENS4_14ComposedLayoutINS4_7SwizzleILi3ELi4ELi3EEENS4_18smem_ptr_flag_bitsILi32EEENSS_INS5_IJNSA_ILi8EEENSA_ILi32EEEEEENS5_IJS17_SC_EEEEEEEvNS4_8identityENS4_18SM100_TMA_2SM_LOADES1B_vS1C_EENS_8epilogue10collective18CollectiveEpilogueINS1F_23Sm100TmaWarpSpecializedILi4ELi2ELi16ELb1ELb0EEEJNS5_IJSG_SF_SG_EEENS5_IJNSS_ISG_SC_EENSS_INS5_IJNSA_ILi16EEESB_EEENS5_IJSC_SG_EEEEEEEESI_SJ_SI_SJ_NS1F_6fusion15FusionCallbacksIS1J_NS1R_17LinearCombinationISI_fSI_fLNS_15FloatRoundStyleE2EEES1K_S1Q_JEEENS4_5SM1004TMEM4LOAD26SM100_TMEM_LOAD_32dp32b16xENS4_13SM90_TMA_LOADENS11_INS12_ILi2ELi4ELi3EEES15_NSS_INS5_IJS16_S1M_EEENS5_IJS1M_SC_EEEEEEENS4_39AutoVectorizingCopyWithAssumedAlignmentILi128EEENS4_14SM90_TMA_STOREES26_S28_S28_EEEvvEEEEvNT_6ParamsE)
        /*0044*/ 	.word	0x00000000
.L_29:


//--------------------- .nv.compat                --------------------------
	.section	.nv.compat,"",@"SHT_CUDA_COMPAT_INFO"
	.align	4
        /*0000*/ 	.byte	0x02, 0x09, 0x01, 0x00, 0x02, 0x02, 0x02, 0x00, 0x02, 0x05, 0x05, 0x00, 0x03, 0x07, 0x01, 0x01
        /*0010*/ 	.byte	0x02, 0x03, 0x01, 0x00, 0x02, 0x06, 0x01, 0x00, 0x04, 0x0b, 0x08, 0x00, 0x09, 0x00, 0x00, 0x00
        /*0020*/ 	.byte	0x00, 0x00, 0x00, 0x00


//--------------------- .nv.info._ZN7cutlass13device_kernelINS_4gemm6kernel13GemmUniversalIN4cute5tupleIJiiiiEEENS1_10collective13CollectiveMmaINS1_35MainloopSm100TmaUmmaWarpSpecializedILi6ELi2ELi4ENS5_IJNS4_1CILi2EEESB_NSA_ILi1EEEEEEEENS5_IJNSA_ILi128EEESF_NSA_ILi64EEEEEENS_10tfloat32_tENS5_IJlSC_lEEESI_SJ_NS4_8TiledMMAINS4_8MMA_AtomIJNS4_23SM100_MMA_TF32_2x1SM_SSISI_SI_fLi128ELi128ELNS4_4UMMA5MajorE0ELSO_0ELNSN_7ScaleInE0ELSP_0EEEEEENS4_6LayoutINS5_IJSC_SC_SC_EEENS5_IJNSA_ILi0EEESU_SU_EEEEENS5_IJNS4_10UnderscoreESX_SX_EEEEENS4_28SM100_TMA_2SM_LOAD_MULTICASTENS4_14ComposedLayoutINS4_7SwizzleILi3ELi4ELi3EEENS4_18smem_ptr_flag_bitsILi32EEENSS_INS5_IJNSA_ILi8EEENSA_ILi32EEEEEENS5_IJS17_SC_EEEEEEEvNS4_8identityENS4_18SM100_TMA_2SM_LOADES1B_vS1C_EENS_8epilogue10collective18CollectiveEpilogueINS1F_23Sm100TmaWarpSpecializedILi4ELi2ELi16ELb1ELb0EEEJNS5_IJSG_SF_SG_EEENS5_IJNSS_ISG_SC_EENSS_INS5_IJNSA_ILi16EEESB_EEENS5_IJSC_SG_EEEEEEEESI_SJ_SI_SJ_NS1F_6fusion15FusionCallbacksIS1J_NS1R_17LinearCombinationISI_fSI_fLNS_15FloatRoundStyleE2EEES1K_S1Q_JEEENS4_5SM1004TMEM4LOAD26SM100_TMEM_LOAD_32dp32b16xENS4_13SM90_TMA_LOADENS11_INS12_ILi2ELi4ELi3EEES15_NSS_INS5_IJS16_S1M_EEENS5_IJS1M_SC_EEEEEEENS4_39AutoVectorizingCopyWithAssumedAlignmentILi128EEENS4_14SM90_TMA_STOREES26_S28_S28_EEEvvEEEEvNT_6ParamsE --------------------------
	.section	.nv.info._ZN7cutlass13device_kernelINS_4gemm6kernel13GemmUniversalIN4cute5tupleIJiiiiEEENS1_10collective13CollectiveMmaINS1_35MainloopSm100TmaUmmaWarpSpecializedILi6ELi2ELi4ENS5_IJNS4_1CILi2EEESB_NSA_ILi1EEEEEEEENS5_IJNSA_ILi128EEESF_NSA_ILi64EEEEEENS_10tfloat32_tENS5_IJlSC_lEEESI_SJ_NS4_8TiledMMAINS4_8MMA_AtomIJNS4_23SM100_MMA_TF32_2x1SM_SSISI_SI_fLi128ELi128ELNS4_4UMMA5MajorE0ELSO_0ELNSN_7ScaleInE0ELSP_0EEEEEENS4_6LayoutINS5_IJSC_SC_SC_EEENS5_IJNSA_ILi0EEESU_SU_EEEEENS5_IJNS4_10UnderscoreESX_SX_EEEEENS4_28SM100_TMA_2SM_LOAD_MULTICASTENS4_14ComposedLayoutINS4_7SwizzleILi3ELi4ELi3EEENS4_18smem_ptr_flag_bitsILi32EEENSS_INS5_IJNSA_ILi8EEENSA_ILi32EEEEEENS5_IJS17_SC_EEEEEEEvNS4_8identityENS4_18SM100_TMA_2SM_LOADES1B_vS1C_EENS_8epilogue10collective18CollectiveEpilogueINS1F_23Sm100TmaWarpSpecializedILi4ELi2ELi16ELb1ELb0EEEJNS5_IJSG_SF_SG_EEENS5_IJNSS_ISG_SC_EENSS_INS5_IJNSA_ILi16EEESB_EEENS5_IJSC_SG_EEEEEEEESI_SJ_SI_SJ_NS1F_6fusion15FusionCallbacksIS1J_NS1R_17LinearCombinationISI_fSI_fLNS_15FloatRoundStyleE2EEES1K_S1Q_JEEENS4_5SM1004TMEM4LOAD26SM100_TMEM_LOAD_32dp32b16xENS4_13SM90_TMA_LOADENS11_INS12_ILi2ELi4ELi3EEES15_NSS_INS5_IJS16_S1M_EEENS5_IJS1M_SC_EEEEEEENS4_39AutoVectorizingCopyWithAssumedAlignmentILi128EEENS4_14SM90_TMA_STOREES26_S28_S28_EEEvvEEEEvNT_6ParamsE,"",@"SHT_CUDA_INFO"
	.sectionflags	@""
	.align	4


	//----- nvinfo : EIATTR_CUDA_API_VERSION
	.align		4
        /*0000*/ 	.byte	0x04, 0x37
        /*0002*/ 	.short	(.L_31 - .L_30)
.L_30:
        /*0004*/ 	.word	0x00000082


	//----- nvinfo : EIATTR_KPARAM_INFO
	.align		4
.L_31:
        /*0008*/ 	.byte	0x04, 0x17
        /*000a*/ 	.short	(.L_33 - .L_32)
.L_32:
        /*000c*/ 	.word	0x00000000
        /*0010*/ 	.short	0x0000
        /*0012*/ 	.short	0x0000
        /*0014*/ 	.byte	0x00, 0xf0, 0x01, 0x20


	//----- nvinfo : EIATTR_AT_ENTRY_FRAGMENTS
	.align		4
.L_33:
        /*0018*/ 	.byte	0x04, 0x4f
        /*001a*/ 	.short	(.L_35 - .L_34)


	//   ....[0]....
.L_34:
        /*001c*/ 	.word	0x00000007


	//----- nvinfo : EIATTR_RESERVED_SMEM_USED
	.align		4
.L_35:
        /*0020*/ 	.byte	0x01, 0x41
	.zero		2


	//----- nvinfo : EIATTR_SPARSE_MMA_MASK
	.align		4
        /*0024*/ 	.byte	0x03, 0x50
        /*0026*/ 	.short	0x0000


	//----- nvinfo : EIATTR_TCGEN05_2CTA_USED
	.align		4
        /*0028*/ 	.byte	0x01, 0x52
	.zero		2


	//----- nvinfo : EIATTR_MAXREG_COUNT
	.align		4
        /*002c*/ 	.byte	0x03, 0x1b
        /*002e*/ 	.short	0x00ff


	//----- nvinfo : EIATTR_NUM_BARRIERS
	.align		4
        /*0030*/ 	.byte	0x02, 0x4c
        /*0032*/ 	.byte	0x07
	.zero		1


	//----- nvinfo : EIATTR_EXTERNS
	.align		4
        /*0034*/ 	.byte	0x04, 0x0f
        /*0036*/ 	.short	(.L_37 - .L_36)


	//   ....[0]....
	.align		4
.L_36:
        /*0038*/ 	.word	index@(__assertfail)


	//----- nvinfo : EIATTR_MERCURY_ISA_VERSION
	.align		4
.L_37:
        /*003c*/ 	.byte	0x03, 0x5f
        /*003e*/ 	.short	0x0101


	//----- nvinfo : EIATTR_INT_WARP_WIDE_INSTR_OFFSETS
	.align		4
        /*0040*/ 	.byte	0x04, 0x31
        /*0042*/ 	.short	(.L_39 - .L_38)


	//   ....[0]....
.L_38:
        /*0044*/ 	.word	0x00000db0


	//   ....[1]....
        /*0048*/ 	.word	0x00000e50


	//   ....[2]....
        /*004c*/ 	.word	0x00004810


	//   ....[3]....
        /*0050*/ 	.word	0x00004830


	//   ....[4]....
        /*0054*/ 	.word	0x00004860


	//   ....[5]....
        /*0058*/ 	.word	0x000053a0


	//   ....[6]....
        /*005c*/ 	.word	0x00005440


	//   ....[7]....
        /*0060*/ 	.word	0x00005500


	//   ....[8]....
        /*0064*/ 	.word	0x00005570


	//   ....[9]....
        /*0068*/ 	.word	0x00005630


	//   ....[10]....
        /*006c*/ 	.word	0x000056d0


	//   ....[11]....
        /*0070*/ 	.word	0x00005740


	//   ....[12]....
        /*0074*/ 	.word	0x00005800


	//   ....[13]....
        /*0078*/ 	.word	0x000058a0


	//   ....[14]....
        /*007c*/ 	.word	0x00005940


	//   ....[15]....
        /*0080*/ 	.word	0x00005a30


	//   ....[16]....
        /*0084*/ 	.word	0x00005b00


	//----- nvinfo : EIATTR_COOP_GROUP_MASK_REGIDS
	.align		4
.L_39:
        /*0088*/ 	.byte	0x04, 0x29
        /*008a*/ 	.short	(.L_41 - .L_40)


	//   ....[0]....
.L_40:
        /*008c*/ 	.word	0xffffffff


	//   ....[1]....
        /*0090*/ 	.word	0xffffffff


	//   ....[2]....
        /*0094*/ 	.word	0xffffffff


	//   ....[3]....
        /*0098*/ 	.word	0xffffffff


	//   ....[4]....
        /*009c*/ 	.word	0xffffffff


	//   ....[5]....
        /*00a0*/ 	.word	0xffffffff


	//   ....[6]....
        /*00a4*/ 	.word	0xffffffff


	//   ....[7]....
        /*00a8*/ 	.word	0xffffffff


	//   ....[8]....
        /*00ac*/ 	.word	0xffffffff


	//   ....[9]....
        /*00b0*/ 	.word	0xffffffff


	//   ....[10]....
        /*00b4*/ 	.word	0xffffffff


	//   ....[11]....
        /*00b8*/ 	.word	0xffffffff


	//   ....[12]....
        /*00bc*/ 	.word	0xffffffff


	//   ....[13]....
        /*00c0*/ 	.word	0xffffffff


	//----- nvinfo : EIATTR_COOP_GROUP_INSTR_OFFSETS
	.align		4
.L_41:
        /*00c4*/ 	.byte	0x04, 0x28
        /*00c6*/ 	.short	(.L_43 - .L_42)


	//   ....[0]....
.L_42:
        /*00c8*/ 	.word	0x000000b0


	//   ....[1]....
        /*00cc*/ 	.word	0x00000520


	//   ....[2]....
        /*00d0*/ 	.word	0x00000720


	//   ....[3]....
        /*00d4*/ 	.word	0x000008b0


	//   ....[4]....
        /*00d8*/ 	.word	0x000009a0


	//   ....[5]....
        /*00dc*/ 	.word	0x00000b00


	//   ....[6]....
        /*00e0*/ 	.word	0x00000c90


	//   ....[7]....
        /*00e4*/ 	.word	0x00000ed0


	//   ....[8]....
        /*00e8*/ 	.word	0x00002460


	//   ....[9]....
        /*00ec*/ 	.word	0x00003430


	//   ....[10]....
        /*00f0*/ 	.word	0x00003900


	//   ....[11]....
        /*00f4*/ 	.word	0x00003930


	//   ....[12]....
        /*00f8*/ 	.word	0x00004710


	//   ....[13]....
        /*00fc*/ 	.word	0x00004920


	//----- nvinfo : EIATTR_VRC_CTA_INIT_COUNT
	.align		4
.L_43:
        /*0100*/ 	.byte	0x02, 0x4a
        /*0102*/ 	.byte	0x80
	.zero		1


	//----- nvinfo : EIATTR_SYSCALL_OFFSETS
	.align		4
        /*0104*/ 	.byte	0x04, 0x46
        /*0106*/ 	.short	(.L_45 - .L_44)


	//   ....[0]....
.L_44:
        /*0108*/ 	.word	0x000066c0


	//   ....[1]....
        /*010c*/ 	.word	0x000067b0


	//   ....[2]....
        /*0110*/ 	.word	0x00006f80


	//   ....[3]....
        /*0114*/ 	.word	0x00007950


	//   ....[4]....
        /*0118*/ 	.word	0x00008300


	//   ....[5]....
        /*011c*/ 	.word	0x00008cb0


	//----- nvinfo : EIATTR_MBARRIER_INSTR_OFFSETS
	.align		4
.L_45:
        /*0120*/ 	.byte	0x04, 0x39
        /*0122*/ 	.short	(.L_47 - .L_46)


	//   ....[0]....
.L_46:
        /*0124*/ 	.word	0x00000650
        /*0128*/ 	.word	0x000000ff
        /*012c*/ 	.word	0x00000000
        /*0130*/ 	.short	0x0100
        /*0132*/ 	.byte	0x04
	.zero		1


	//   ....[1]....
        /*0134*/ 	.word	0x00000660
        /*0138*/ 	.word	0x000000ff
        /*013c*/ 	.word	0x00000030
        /*0140*/ 	.short	0x0100
        /*0142*/ 	.byte	0x04
	.zero		1


	//   ....[2]....
        /*0144*/ 	.word	0x00000670
        /*0148*/ 	.word	0x000000ff
        /*014c*/ 	.word	0x00000008
        /*0150*/ 	.short	0x0100
        /*0152*/ 	.byte	0x04
	.zero		1


	//   ....[3]....
        /*0154*/ 	.word	0x00000680
        /*0158*/ 	.word	0x000000ff
        /*015c*/ 	.word	0x00000038
        /*0160*/ 	.short	0x0100
        /*0162*/ 	.byte	0x04
	.zero		1


	//   ....[4]....
        /*0164*/ 	.word	0x00000690
        /*0168*/ 	.word	0x000000ff
        /*016c*/ 	.word	0x00000010
        /*0170*/ 	.short	0x0100
        /*0172*/ 	.byte	0x04
	.zero		1


	//   ....[5]....
        /*0174*/ 	.word	0x000006a0
        /*0178*/ 	.word	0x000000ff
        /*017c*/ 	.word	0x00000040
        /*0180*/ 	.short	0x0100
        /*0182*/ 	.byte	0x04
	.zero		1


	//   ....[6]....
        /*0184*/ 	.word	0x000006b0
        /*0188*/ 	.word	0x000000ff
        /*018c*/ 	.word	0x00000018
        /*0190*/ 	.short	0x0100
        /*0192*/ 	.byte	0x04
	.zero		1


	//   ....[7]....
        /*0194*/ 	.word	0x000006c0
        /*0198*/ 	.word	0x000000ff
        /*019c*/ 	.word	0x00000048
        /*01a0*/ 	.short	0x0100
        /*01a2*/ 	.byte	0x04
	.zero		1


	//   ....[8]....
        /*01a4*/ 	.word	0x000006d0
        /*01a8*/ 	.word	0x000000ff
        /*01ac*/ 	.word	0x00000020
        /*01b0*/ 	.short	0x0100
        /*01b2*/ 	.byte	0x04
	.zero		1


	//   ....[9]....
        /*01b4*/ 	.word	0x000006e0
        /*01b8*/ 	.word	0x000000ff
        /*01bc*/ 	.word	0x00000050
        /*01c0*/ 	.short	0x0100
        /*01c2*/ 	.byte	0x04
	.zero		1


	//   ....[10]....
        /*01c4*/ 	.word	0x000006f0
        /*01c8*/ 	.word	0x000000ff
        /*01cc*/ 	.word	0x00000028
        /*01d0*/ 	.short	0x0100
        /*01d2*/ 	.byte	0x04
	.zero		1


	//   ....[11]....
        /*01d4*/ 	.word	0x00000700
        /*01d8*/ 	.word	0x000000ff
        /*01dc*/ 	.word	0x00000058
        /*01e0*/ 	.short	0x0100
        /*01e2*/ 	.byte	0x04
	.zero		1


	//   ....[12]....
        /*01e4*/ 	.word	0x00000820
        /*01e8*/ 	.word	0x000000ff
        /*01ec*/ 	.word	0x00000060
        /*01f0*/ 	.short	0x0100
        /*01f2*/ 	.byte	0x04
	.zero		1


	//   ....[13]....
        /*01f4*/ 	.word	0x00000830
        /*01f8*/ 	.word	0x000000ff
        /*01fc*/ 	.word	0x00000080
        /*0200*/ 	.short	0x0100
        /*0202*/ 	.byte	0x04
	.zero		1


	//   ....[14]....
        /*0204*/ 	.word	0x00000840
        /*0208*/ 	.word	0x000000ff
        /*020c*/ 	.word	0x00000068
        /*0210*/ 	.short	0x0100
        /*0212*/ 	.byte	0x04
	.zero		1


	//   ....[15]....
        /*0214*/ 	.word	0x00000850
        /*0218*/ 	.word	0x000000ff
        /*021c*/ 	.word	0x00000088
        /*0220*/ 	.short	0x0100
        /*0222*/ 	.byte	0x04
	.zero		1


	//   ....[16]....
        /*0224*/ 	.word	0x00000860
        /*0228*/ 	.word	0x000000ff
        /*022c*/ 	.word	0x00000070
        /*0230*/ 	.short	0x0100
        /*0232*/ 	.byte	0x04
	.zero		1


	//   ....[17]....
        /*0234*/ 	.word	0x00000870
        /*0238*/ 	.word	0x000000ff
        /*023c*/ 	.word	0x00000090
        /*0240*/ 	.short	0x0100
        /*0242*/ 	.byte	0x04
	.zero		1


	//   ....[18]....
        /*0244*/ 	.word	0x00000880
        /*0248*/ 	.word	0x000000ff
        /*024c*/ 	.word	0x00000078
        /*0250*/ 	.short	0x0100
        /*0252*/ 	.byte	0x04
	.zero		1


	//   ....[19]....
        /*0254*/ 	.word	0x00000890
        /*0258*/ 	.word	0x000000ff
        /*025c*/ 	.word	0x00000098
        /*0260*/ 	.short	0x0100
        /*0262*/ 	.byte	0x04
	.zero		1


	//   ....[20]....
        /*0264*/ 	.word	0x00000970
        /*0268*/ 	.word	0x000000ff
        /*026c*/ 	.word	0x000000a0
        /*0270*/ 	.short	0x0100
        /*0272*/ 	.byte	0x06
	.zero		1


	//   ....[21]....
        /*0274*/ 	.word	0x00000980
        /*0278*/ 	.word	0x000000ff
        /*027c*/ 	.word	0x000000a8
        /*0280*/ 	.short	0x0100
        /*0282*/ 	.byte	0x06
	.zero		1


	//   ....[22]....
        /*0284*/ 	.word	0x00000ab0
        /*0288*/ 	.word	0x000000ff
        /*028c*/ 	.word	0x000000b0
        /*0290*/ 	.short	0x0100
        /*0292*/ 	.byte	0x06
	.zero		1


	//   ....[23]....
        /*0294*/ 	.word	0x00000ac0
        /*0298*/ 	.word	0x000000ff
        /*029c*/ 	.word	0x000000c0
        /*02a0*/ 	.short	0x0100
        /*02a2*/ 	.byte	0x06
	.zero		1


	//   ....[24]....
        /*02a4*/ 	.word	0x00000ad0
        /*02a8*/ 	.word	0x000000ff
        /*02ac*/ 	.word	0x000000b8
        /*02b0*/ 	.short	0x0100
        /*02b2*/ 	.byte	0x06
	.zero		1


	//   ....[25]....
        /*02b4*/ 	.word	0x00000ae0
        /*02b8*/ 	.word	0x000000ff
        /*02bc*/ 	.word	0x000000c8
        /*02c0*/ 	.short	0x0100
        /*02c2*/ 	.byte	0x06
	.zero		1


	//   ....[26]....
        /*02c4*/ 	.word	0x00000c00
        /*02c8*/ 	.word	0x000000ff
        /*02cc*/ 	.word	0x000000d0
        /*02d0*/ 	.short	0x0100
        /*02d2*/ 	.byte	0x04
	.zero		1


	//   ....[27]....
        /*02d4*/ 	.word	0x00000c10
        /*02d8*/ 	.word	0x000000ff
        /*02dc*/ 	.word	0x000000f0
        /*02e0*/ 	.short	0x0100
        /*02e2*/ 	.byte	0x04
	.zero		1


	//   ....[28]....
        /*02e4*/ 	.word	0x00000c20
        /*02e8*/ 	.word	0x000000ff
        /*02ec*/ 	.word	0x000000d8
        /*02f0*/ 	.short	0x0100
        /*02f2*/ 	.byte	0x04
	.zero		1


	//   ....[29]....
        /*02f4*/ 	.word	0x00000c30
        /*02f8*/ 	.word	0x000000ff
        /*02fc*/ 	.word	0x000000f8
        /*0300*/ 	.short	0x0100
        /*0302*/ 	.byte	0x04
	.zero		1


	//   ....[30]....
        /*0304*/ 	.word	0x00000c40
        /*0308*/ 	.word	0x000000ff
        /*030c*/ 	.word	0x000000e0
        /*0310*/ 	.short	0x0100
        /*0312*/ 	.byte	0x04
	.zero		1


	//   ....[31]....
        /*0314*/ 	.word	0x00000c50
        /*0318*/ 	.word	0x000000ff
        /*031c*/ 	.word	0x00000100
        /*0320*/ 	.short	0x0100
        /*0322*/ 	.byte	0x04
	.zero		1


	//   ....[32]....
        /*0324*/ 	.word	0x00000c60
        /*0328*/ 	.word	0x000000ff
        /*032c*/ 	.word	0x000000e8
        /*0330*/ 	.short	0x0100
        /*0332*/ 	.byte	0x04
	.zero		1


	//   ....[33]....
        /*0334*/ 	.word	0x00000c70
        /*0338*/ 	.word	0x000000ff
        /*033c*/ 	.word	0x00000108
        /*0340*/ 	.short	0x0100
        /*0342*/ 	.byte	0x04
	.zero		1


	//   ....[34]....
        /*0344*/ 	.word	0x00000d60
        /*0348*/ 	.word	0x000000ff
        /*034c*/ 	.word	0x00000110
        /*0350*/ 	.short	0x0100
        /*0352*/ 	.byte	0x04
	.zero		1


	//   ....[35]....
        /*0354*/ 	.word	0x00000d70
        /*0358*/ 	.word	0x000000ff
        /*035c*/ 	.word	0x00000120
        /*0360*/ 	.short	0x0100
        /*0362*/ 	.byte	0x04
	.zero		1


	//   ....[36]....
        /*0364*/ 	.word	0x00000d80
        /*0368*/ 	.word	0x000000ff
        /*036c*/ 	.word	0x00000118
        /*0370*/ 	.short	0x0100
        /*0372*/ 	.byte	0x04
	.zero		1


	//   ....[37]....
        /*0374*/ 	.word	0x00000d90
        /*0378*/ 	.word	0x000000ff
        /*037c*/ 	.word	0x00000128
        /*0380*/ 	.short	0x0100
        /*0382*/ 	.byte	0x04
	.zero		1


	//   ....[38]....
        /*0384*/ 	.word	0x00000e90
        /*0388*/ 	.word	0x000000ff
        /*038c*/ 	.word	0x00000130
        /*0390*/ 	.short	0x0100
        /*0392*/ 	.byte	0x06
	.zero		1


	//   ....[39]....
        /*0394*/ 	.word	0x00001a40
        /*0398*/ 	.word	0x00000003
        /*039c*/ 	.word	0x00000120
        /*03a0*/ 	.short	0x010a
        /*03a2*/ 	.byte	0xff
	.zero		1


	//   ....[40]....
        /*03a4*/ 	.word	0x00001a70
        /*03a8*/ 	.word	0x00000003
        /*03ac*/ 	.word	0x00000110
        /*03b0*/ 	.short	0x0101
        /*03b2*/ 	.byte	0xff
	.zero		1


	//   ....[41]....
        /*03b4*/ 	.word	0x00001b30
        /*03b8*/ 	.word	0x000000ff
        /*03bc*/ 	.word	0x00000030
        /*03c0*/ 	.short	0x010a
        /*03c2*/ 	.byte	0x04
	.zero		1


	//   ....[42]....
        /*03c4*/ 	.word	0x00001c00
        /*03c8*/ 	.word	0x000000ff
        /*03cc*/ 	.word	0x00000030
        /*03d0*/ 	.short	0x010a
        /*03d2*/ 	.byte	0x05
	.zero		1


	//   ....[43]....
        /*03d4*/ 	.word	0x00001d60
        /*03d8*/ 	.word	0x000000ff
        /*03dc*/ 	.word	0x00000030
        /*03e0*/ 	.short	0x010a
        /*03e2*/ 	.byte	0x04
	.zero		1


	//   ....[44]....
        /*03e4*/ 	.word	0x00001ff0
        /*03e8*/ 	.word	0x000000ff
        /*03ec*/ 	.word	0x000000a8
        /*03f0*/ 	.short	0x0101
        /*03f2*/ 	.byte	0x15
	.zero		1


	//   ....[45]....
        /*03f4*/ 	.word	0x00002010
        /*03f8*/ 	.word	0x000000ff
        /*03fc*/ 	.word	0x00000030
        /*0400*/ 	.short	0x010a
        /*0402*/ 	.byte	0x04
	.zero		1


	//   ....[46]....
        /*0404*/ 	.word	0x00002090
        /*0408*/ 	.word	0x000000ff
        /*040c*/ 	.word	0x00000030
        /*0410*/ 	.short	0x010a
        /*0412*/ 	.byte	0x06
	.zero		1


	//   ....[47]....
        /*0414*/ 	.word	0x000021d0
        /*0418*/ 	.word	0x000000ff
        /*041c*/ 	.word	0x00000030
        /*0420*/ 	.short	0x010a
        /*0422*/ 	.byte	0x04
	.zero		1


	//   ....[48]....
        /*0424*/ 	.word	0x00002490
        /*0428*/ 	.word	0x00000003
        /*042c*/ 	.word	0x000000b0
        /*0430*/ 	.short	0x010a
        /*0432*/ 	.byte	0xff
	.zero		1


	//   ....[49]....
        /*0434*/ 	.word	0x000025e0
        /*0438*/ 	.word	0x00000000
        /*043c*/ 	.word	0x00000000
        /*0440*/ 	.short	0x0101
        /*0442*/ 	.byte	0xff
	.zero		1


	//   ....[50]....
        /*0444*/ 	.word	0x00002b90
        /*0448*/ 	.word	0x000000ff
        /*044c*/ 	.word	0x00000000
        /*0450*/ 	.short	0x010a
        /*0452*/ 	.byte	0x04
	.zero		1


	//   ....[51]....
        /*0454*/ 	.word	0x00002c20
        /*0458*/ 	.word	0x000000ff
        /*045c*/ 	.word	0x00000000
        /*0460*/ 	.short	0x010a
        /*0462*/ 	.byte	0x05
	.zero		1


	//   ....[52]....
        /*0464*/ 	.word	0x00002cb0
        /*0468*/ 	.word	0x000000ff
        /*046c*/ 	.word	0x00000000
        /*0470*/ 	.short	0x010a
        /*0472*/ 	.byte	0x05
	.zero		1


	//   ....[53]....
        /*0474*/ 	.word	0x00002d40
        /*0478*/ 	.word	0x000000ff
        /*047c*/ 	.word	0x00000000
        /*0480*/ 	.short	0x010a
        /*0482*/ 	.byte	0x05
	.zero		1


	//   ....[54]....
        /*0484*/ 	.word	0x00002dd0
        /*0488*/ 	.word	0x000000ff
        /*048c*/ 	.word	0x00000000
        /*0490*/ 	.short	0x010a
        /*0492*/ 	.byte	0x05
	.zero		1


	//   ....[55]....
        /*0494*/ 	.word	0x00002e70
        /*0498*/ 	.word	0x00000000
        /*049c*/ 	.word	0x00000000
        /*04a0*/ 	.short	0x010a
        /*04a2*/ 	.byte	0xff
	.zero		1


	//   ....[56]....
        /*04a4*/ 	.word	0x00002f90
        /*04a8*/ 	.word	0x00000002
        /*04ac*/ 	.word	0x00000110
        /*04b0*/ 	.short	0x010a
        /*04b2*/ 	.byte	0xff
	.zero		1


	//   ....[57]....
        /*04b4*/ 	.word	0x00002ff0
        /*04b8*/ 	.word	0x00000004
        /*04bc*/ 	.word	0x00000000
        /*04c0*/ 	.short	0x0101
        /*04c2*/ 	.byte	0xff
	.zero		1


	//   ....[58]....
        /*04c4*/ 	.word	0x00003010
        /*04c8*/ 	.word	0x000000ff
        /*04cc*/ 	.word	0x000000c0
        /*04d0*/ 	.short	0x010a
        /*04d2*/ 	.byte	0x04
	.zero		1


	//   ....[59]....
        /*04d4*/ 	.word	0x00003130
        /*04d8*/ 	.word	0x00000002
        /*04dc*/ 	.word	0x000000b0
        /*04e0*/ 	.short	0x010a
        /*04e2*/ 	.byte	0xff
	.zero		1


	//   ....[60]....
        /*04e4*/ 	.word	0x00003240
        /*04e8*/ 	.word	0x00000002
        /*04ec*/ 	.word	0x00000000
        /*04f0*/ 	.short	0x0101
        /*04f2*/ 	.byte	0xff
	.zero		1


	//   ....[61]....
        /*04f4*/ 	.word	0x000032d0
        /*04f8*/ 	.word	0x000000ff
        /*04fc*/ 	.word	0x000000c0
        /*0500*/ 	.short	0x0106
        /*0502*/ 	.byte	0x04
	.zero		1


	//   ....[62]....
        /*0504*/ 	.word	0x000032f0
        /*0508*/ 	.word	0x000000ff
        /*050c*/ 	.word	0x000000c0
        /*0510*/ 	.short	0x010a
        /*0512*/ 	.byte	0x04
	.zero		1


	//   ....[63]....
        /*0514*/ 	.word	0x00003380
        /*0518*/ 	.word	0x000000ff
        /*051c*/ 	.word	0x000000c0
        /*0520*/ 	.short	0x0106
        /*0522*/ 	.byte	0x07
	.zero		1


	//   ....[64]....
        /*0524*/ 	.word	0x000033c0
        /*0528*/ 	.word	0x00000000
        /*052c*/ 	.word	0x000000c0
        /*0530*/ 	.short	0x010a
        /*0532*/ 	.byte	0xff
	.zero		1


	//   ....[65]....
        /*0534*/ 	.word	0x00003600
        /*0538*/ 	.word	0x000000ff
        /*053c*/ 	.word	0x00000008
        /*0540*/ 	.short	0x010a
        /*0542*/ 	.byte	0x05
	.zero		1


	//   ....[66]....
        /*0544*/ 	.word	0x00003620
        /*0548*/ 	.word	0x000000ff
        /*054c*/ 	.word	0x00000008
        /*0550*/ 	.short	0x010a
        /*0552*/ 	.byte	0x05
	.zero		1


	//   ....[67]....
        /*0554*/ 	.word	0x000037b0
        /*0558*/ 	.word	0x000000ff
        /*055c*/ 	.word	0x00000008
        /*0560*/ 	.short	0x010a
        /*0562*/ 	.byte	0x05
	.zero		1


	//   ....[68]....
        /*0564*/ 	.word	0x000037d0
        /*0568*/ 	.word	0x000000ff
        /*056c*/ 	.word	0x00000008
        /*0570*/ 	.short	0x010a
        /*0572*/ 	.byte	0x05
	.zero		1


	//   ....[69]....
        /*0574*/ 	.word	0x00003890
        /*0578*/ 	.word	0x000000ff
        /*057c*/ 	.word	0x00000000
        /*0580*/ 	.short	0x0101
        /*0582*/ 	.byte	0x04
	.zero		1


	//   ....[70]....
        /*0584*/ 	.word	0x00003c50
        /*0588*/ 	.word	0x00000000
        /*058c*/ 	.word	0x000000b0
        /*0590*/ 	.short	0x010a
        /*0592*/ 	.byte	0xff
	.zero		1


	//   ....[71]....
        /*0594*/ 	.word	0x00003d10
        /*0598*/ 	.word	0x00000000
        /*059c*/ 	.word	0x00000000
        /*05a0*/ 	.short	0x0101
        /*05a2*/ 	.byte	0xff
	.zero		1


	//   ....[72]....
        /*05a4*/ 	.word	0x00003dd0
        /*05a8*/ 	.word	0x000000ff
        /*05ac*/ 	.word	0x00000000
        /*05b0*/ 	.short	0x010a
        /*05b2*/ 	.byte	0x04
	.zero		1


	//   ....[73]....
        /*05b4*/ 	.word	0x00003de0
        /*05b8*/ 	.word	0x000000ff
        /*05bc*/ 	.word	0x000000f0
        /*05c0*/ 	.short	0x010a
        /*05c2*/ 	.byte	0x2e
	.zero		1


	//   ....[74]....
        /*05c4*/ 	.word	0x00003e90
        /*05c8*/ 	.word	0x000000ff
        /*05cc*/ 	.word	0x00000000
        /*05d0*/ 	.short	0x010a
        /*05d2*/ 	.byte	0x07
	.zero		1


	//   ....[75]....
        /*05d4*/ 	.word	0x00003fc0
        /*05d8*/ 	.word	0x000000ff
        /*05dc*/ 	.word	0x00000000
        /*05e0*/ 	.short	0x010a
        /*05e2*/ 	.byte	0x04
	.zero		1


	//   ....[76]....
        /*05e4*/ 	.word	0x00004400
        /*05e8*/ 	.word	0x000000ff
        /*05ec*/ 	.word	0x00000000
        /*05f0*/ 	.short	0x010a
        /*05f2*/ 	.byte	0x04
	.zero		1


	//   ....[77]....
        /*05f4*/ 	.word	0x00004490
        /*05f8*/ 	.word	0x000000ff
        /*05fc*/ 	.word	0x00000000
        /*0600*/ 	.short	0x010a
        /*0602*/ 	.byte	0x05
	.zero		1


	//   ....[78]....
        /*0604*/ 	.word	0x00004520
        /*0608*/ 	.word	0x000000ff
        /*060c*/ 	.word	0x00000000
        /*0610*/ 	.short	0x010a
        /*0612*/ 	.byte	0x05
	.zero		1


	//   ....[79]....
        /*0614*/ 	.word	0x000045c0
        /*0618*/ 	.word	0x00000000
        /*061c*/ 	.word	0x00000000
        /*0620*/ 	.short	0x010a
        /*0622*/ 	.byte	0xff
	.zero		1


	//   ....[80]....
        /*0624*/ 	.word	0x00004600
        /*0628*/ 	.word	0x00000000
        /*062c*/ 	.word	0x00000000
        /*0630*/ 	.short	0x010a
        /*0632*/ 	.byte	0xff
	.zero		1


	//   ....[81]....
        /*0634*/ 	.word	0x00004670
        /*0638*/ 	.word	0x000000ff
        /*063c*/ 	.word	0x00000000
        /*0640*/ 	.short	0x0101
        /*0642*/ 	.byte	0x04
	.zero		1


	//   ....[82]....
        /*0644*/ 	.word	0x000046b0
        /*0648*/ 	.word	0x000000ff
        /*064c*/ 	.word	0x00000130
        /*0650*/ 	.short	0x010a
        /*0652*/ 	.byte	0x29
	.zero		1


	//   ....[83]....
        /*0654*/ 	.word	0x00004700
        /*0658*/ 	.word	0x000000ff
        /*065c*/ 	.word	0x00000000
        /*0660*/ 	.short	0x0101
        /*0662*/ 	.byte	0x04
	.zero		1


	//   ....[84]....
        /*0664*/ 	.word	0x00004ba0
        /*0668*/ 	.word	0x0000000c
        /*066c*/ 	.word	0x000000b0
        /*0670*/ 	.short	0x010a
        /*0672*/ 	.byte	0xff
	.zero		1


	//   ....[85]....
        /*0674*/ 	.word	0x00004d10
        /*0678*/ 	.word	0x00000000
        /*067c*/ 	.word	0x00000000
        /*0680*/ 	.short	0x0101
        /*0682*/ 	.byte	0xff
	.zero		1


	//   ....[86]....
        /*0684*/ 	.word	0x000051a0
        /*0688*/ 	.word	0x000000ff
        /*068c*/ 	.word	0x000000a8
        /*0690*/ 	.short	0x010a
        /*0692*/ 	.byte	0x15
	.zero		1


	//   ....[87]....
        /*0694*/ 	.word	0x00005320
        /*0698*/ 	.word	0x000000ff
        /*069c*/ 	.word	0x00000080
        /*06a0*/ 	.short	0x010a
        /*06a2*/ 	.byte	0x15
	.zero		1


	//   ....[88]....
        /*06a4*/ 	.word	0x00005520
        /*06a8*/ 	.word	0x000000ff
        /*06ac*/ 	.word	0x00000060
        /*06b0*/ 	.short	0x010b
        /*06b2*/ 	.byte	0x15
	.zero		1


	//   ....[89]....
        /*06b4*/ 	.word	0x00005530
        /*06b8*/ 	.word	0x000000ff
        /*06bc*/ 	.word	0x00000000
        /*06c0*/ 	.short	0x0101
        /*06c2*/ 	.byte	0x06
	.zero		1


	//   ....[90]....
        /*06c4*/ 	.word	0x00005540
        /*06c8*/ 	.word	0x000000ff
        /*06cc*/ 	.word	0x00000088
        /*06d0*/ 	.short	0x010a
        /*06d2*/ 	.byte	0x15
	.zero		1


	//   ....[91]....
        /*06d4*/ 	.word	0x000056f0
        /*06d8*/ 	.word	0x000000ff
        /*06dc*/ 	.word	0x00000068
        /*06e0*/ 	.short	0x010b
        /*06e2*/ 	.byte	0x15
	.zero		1


	//   ....[92]....
        /*06e4*/ 	.word	0x00005700
        /*06e8*/ 	.word	0x000000ff
        /*06ec*/ 	.word	0x00000000
        /*06f0*/ 	.short	0x0101
        /*06f2*/ 	.byte	0x06
	.zero		1


	//   ....[93]....
        /*06f4*/ 	.word	0x00005710
        /*06f8*/ 	.word	0x000000ff
        /*06fc*/ 	.word	0x00000090
        /*0700*/ 	.short	0x010a
        /*0702*/ 	.byte	0x15
	.zero		1


	//   ....[94]....
        /*0704*/ 	.word	0x000058c0
        /*0708*/ 	.word	0x000000ff
        /*070c*/ 	.word	0x00000070
        /*0710*/ 	.short	0x010b
        /*0712*/ 	.byte	0x15
	.zero		1


	//   ....[95]....
        /*0714*/ 	.word	0x000058d0
        /*0718*/ 	.word	0x000000ff
        /*071c*/ 	.word	0x00000000
        /*0720*/ 	.short	0x0101
        /*0722*/ 	.byte	0x06
	.zero		1


	//   ....[96]....
        /*0724*/ 	.word	0x000058e0
        /*0728*/ 	.word	0x000000ff
        /*072c*/ 	.word	0x00000098
        /*0730*/ 	.short	0x010a
        /*0732*/ 	.byte	0x15
	.zero		1


	//   ....[97]....
        /*0734*/ 	.word	0x00005b20
        /*0738*/ 	.word	0x000000ff
        /*073c*/ 	.word	0x00000078
        /*0740*/ 	.short	0x010b
        /*0742*/ 	.byte	0x15
	.zero		1


	//   ....[98]....
        /*0744*/ 	.word	0x00005b30
        /*0748*/ 	.word	0x000000ff
        /*074c*/ 	.word	0x00000000
        /*0750*/ 	.short	0x0101
        /*0752*/ 	.byte	0x25
	.zero		1


	//   ....[99]....
        /*0754*/ 	.word	0x00005b70
        /*0758*/ 	.word	0x000000ff
        /*075c*/ 	.word	0x00000080
        /*0760*/ 	.short	0x010a
        /*0762*/ 	.byte	0x15
	.zero		1


	//   ....[100]....
        /*0764*/ 	.word	0x00005b90
        /*0768*/ 	.word	0x000000ff
        /*076c*/ 	.word	0x00000088
        /*0770*/ 	.short	0x010a
        /*0772*/ 	.byte	0x15
	.zero		1


	//   ....[101]....
        /*0774*/ 	.word	0x00005bb0
        /*0778*/ 	.word	0x000000ff
        /*077c*/ 	.word	0x00000090
        /*0780*/ 	.short	0x010a
        /*0782*/ 	.byte	0x15
	.zero		1


	//   ....[102]....
        /*0784*/ 	.word	0x00005bf0
        /*0788*/ 	.word	0x00000000
        /*078c*/ 	.word	0x00000098
        /*0790*/ 	.short	0x010a
        /*0792*/ 	.byte	0xff
	.zero		1


	//   ....[103]....
        /*0794*/ 	.word	0x00005f50
        /*0798*/ 	.word	0x00000003
        /*079c*/ 	.word	0x000000b0
        /*07a0*/ 	.short	0x010a
        /*07a2*/ 	.byte	0xff
	.zero		1


	//   ....[104]....
        /*07a4*/ 	.word	0x000060d0
        /*07a8*/ 	.word	0x00000000
        /*07ac*/ 	.word	0x00000000
        /*07b0*/ 	.short	0x0101
        /*07b2*/ 	.byte	0xff
	.zero		1


	//   ....[105]....
        /*07b4*/ 	.word	0x00006c40
        /*07b8*/ 	.word	0x000000ff
        /*07bc*/ 	.word	0x00000060
        /*07c0*/ 	.short	0x010a
        /*07c2*/ 	.byte	0x2b
	.zero		1


	//   ....[106]....
        /*07c4*/ 	.word	0x00006c80
        /*07c8*/ 	.word	0x0000004b
        /*07cc*/ 	.word	0x000000d0
        /*07d0*/ 	.short	0x010a
        /*07d2*/ 	.byte	0xff
	.zero		1


	//   ....[107]....
        /*07d4*/ 	.word	0x00006d70
        /*07d8*/ 	.word	0x000000ff
        /*07dc*/ 	.word	0x00000060
        /*07e0*/ 	.short	0x010a
        /*07e2*/ 	.byte	0x2b
	.zero		1


	//   ....[108]....
        /*07e4*/ 	.word	0x00006e60
        /*07e8*/ 	.word	0x0000004b
        /*07ec*/ 	.word	0x000000d0
        /*07f0*/ 	.short	0x010a
        /*07f2*/ 	.byte	0xff
	.zero		1


	//   ....[109]....
        /*07f4*/ 	.word	0x00007680
        /*07f8*/ 	.word	0x00000000
        /*07fc*/ 	.word	0x00000000
        /*0800*/ 	.short	0x0101
        /*0802*/ 	.byte	0xff
	.zero		1


	//   ....[110]....
        /*0804*/ 	.word	0x00007690
        /*0808*/ 	.word	0x00000003
        /*080c*/ 	.word	0x00000060
        /*0810*/ 	.short	0x010a
        /*0812*/ 	.byte	0xff
	.zero		1


	//   ....[111]....
        /*0814*/ 	.word	0x00007770
        /*0818*/ 	.word	0x00000003
        /*081c*/ 	.word	0x00000060
        /*0820*/ 	.short	0x010a
        /*0822*/ 	.byte	0xff
	.zero		1


	//   ....[112]....
        /*0824*/ 	.word	0x00008030
        /*0828*/ 	.word	0x0000004d
        /*082c*/ 	.word	0x00000000
        /*0830*/ 	.short	0x0101
        /*0832*/ 	.byte	0xff
	.zero		1


	//   ....[113]....
        /*0834*/ 	.word	0x00008050
        /*0838*/ 	.word	0x00000000
        /*083c*/ 	.word	0x00000060
        /*0840*/ 	.short	0x010a
        /*0842*/ 	.byte	0xff
	.zero		1


	//   ....[114]....
        /*0844*/ 	.word	0x00008120
        /*0848*/ 	.word	0x00000000
        /*084c*/ 	.word	0x00000060
        /*0850*/ 	.short	0x010a
        /*0852*/ 	.byte	0xff
	.zero		1


	//   ....[115]....
        /*0854*/ 	.word	0x000089e0
        /*0858*/ 	.word	0x0000004d
        /*085c*/ 	.word	0x00000000
        /*0860*/ 	.short	0x0101
        /*0862*/ 	.byte	0xff
	.zero		1


	//   ....[116]....
        /*0864*/ 	.word	0x00008a00
        /*0868*/ 	.word	0x00000000
        /*086c*/ 	.word	0x00000060
        /*0870*/ 	.short	0x010a
        /*0872*/ 	.byte	0xff
	.zero		1


	//   ....[117]....
        /*0874*/ 	.word	0x00008ad0
        /*0878*/ 	.word	0x00000000
        /*087c*/ 	.word	0x00000060
        /*0880*/ 	.short	0x010a
        /*0882*/ 	.byte	0xff
	.zero		1


	//   ....[118]....
        /*0884*/ 	.word	0x00008de0
        /*0888*/ 	.word	0x0000004b
        /*088c*/ 	.word	0x00000000
        /*0890*/ 	.short	0x0101
        /*0892*/ 	.byte	0xff
	.zero		1


	//   ....[119]....
        /*0894*/ 	.word	0x000093e0
        /*0898*/ 	.word	0x00000002
        /*089c*/ 	.word	0x00000000
        /*08a0*/ 	.short	0x0101
        /*08a2*/ 	.byte	0xff
	.zero		1


	//   ....[120]....
        /*08a4*/ 	.word	0x00009670
        /*08a8*/ 	.word	0x000000ff
        /*08ac*/ 	.word	0x00000000
        /*08b0*/ 	.short	0x0101
        /*08b2*/ 	.byte	0x04
	.zero		1


	//   ....[121]....
        /*08b4*/ 	.word	0x00009690
        /*08b8*/ 	.word	0x00000003
        /*08bc*/ 	.word	0x00000120
        /*08c0*/ 	.short	0x010a
        /*08c2*/ 	.byte	0xff
	.zero		1


	//   ....[122]....
        /*08c4*/ 	.word	0x000096f0
        /*08c8*/ 	.word	0x00000000
        /*08cc*/ 	.word	0x00000030
        /*08d0*/ 	.short	0x010a
        /*08d2*/ 	.byte	0xff
	.zero		1


	//   ....[123]....
        /*08d4*/ 	.word	0x00009750
        /*08d8*/ 	.word	0x00000000
        /*08dc*/ 	.word	0x00000030
        /*08e0*/ 	.short	0x010a
        /*08e2*/ 	.byte	0xff
	.zero		1


	//   ....[124]....
        /*08e4*/ 	.word	0x000097a0
        /*08e8*/ 	.word	0x00000003
        /*08ec*/ 	.word	0x000000b0
        /*08f0*/ 	.short	0x010a
        /*08f2*/ 	.byte	0xff
	.zero		1


	//   ....[125]....
        /*08f4*/ 	.word	0x00009800
        /*08f8*/ 	.word	0x00000000
        /*08fc*/ 	.word	0x00000000
        /*0900*/ 	.short	0x010a
        /*0902*/ 	.byte	0xff
	.zero		1


	//   ....[126]....
        /*0904*/ 	.word	0x00009860
        /*0908*/ 	.word	0x00000000
        /*090c*/ 	.word	0x00000000
        /*0910*/ 	.short	0x010a
        /*0912*/ 	.byte	0xff
	.zero		1


	//   ....[127]....
        /*0914*/ 	.word	0x000098c0
        /*0918*/ 	.word	0x00000000
        /*091c*/ 	.word	0x00000000
        /*0920*/ 	.short	0x010a
        /*0922*/ 	.byte	0xff
	.zero		1


	//   ....[128]....
        /*0924*/ 	.word	0x00009920
        /*0928*/ 	.word	0x00000000
        /*092c*/ 	.word	0x00000000
        /*0930*/ 	.short	0x010a
        /*0932*/ 	.byte	0xff
	.zero		1


	//   ....[129]....
        /*0934*/ 	.word	0x00009980
        /*0938*/ 	.word	0x00000000
        /*093c*/ 	.word	0x00000000
        /*0940*/ 	.short	0x010a
        /*0942*/ 	.byte	0xff
	.zero		1


	//   ....[130]....
        /*0944*/ 	.word	0x000099d0
        /*0948*/ 	.word	0x00000002
        /*094c*/ 	.word	0x00000110
        /*0950*/ 	.short	0x010a
        /*0952*/ 	.byte	0xff
	.zero		1


	//   ....[131]....
        /*0954*/ 	.word	0x00009a30
        /*0958*/ 	.word	0x00000002
        /*095c*/ 	.word	0x000000c0
        /*0960*/ 	.short	0x010a
        /*0962*/ 	.byte	0xff
	.zero		1


	//   ....[132]....
        /*0964*/ 	.word	0x00009a80
        /*0968*/ 	.word	0x00000002
        /*096c*/ 	.word	0x000000b0
        /*0970*/ 	.short	0x010a
        /*0972*/ 	.byte	0xff
	.zero		1


	//   ....[133]....
        /*0974*/ 	.word	0x00009ae0
        /*0978*/ 	.word	0x00000000
        /*097c*/ 	.word	0x000000c0
        /*0980*/ 	.short	0x010a
        /*0982*/ 	.byte	0xff
	.zero		1


	//   ....[134]....
        /*0984*/ 	.word	0x00009b40
        /*0988*/ 	.word	0x00000000
        /*098c*/ 	.word	0x00000008
        /*0990*/ 	.short	0x010a
        /*0992*/ 	.byte	0xff
	.zero		1


	//   ....[135]....
        /*0994*/ 	.word	0x00009c30
        /*0998*/ 	.word	0x00000000
        /*099c*/ 	.word	0x00000008
        /*09a0*/ 	.short	0x010a
        /*09a2*/ 	.byte	0xff
	.zero		1


	//   ....[136]....
        /*09a4*/ 	.word	0x00009c80
        /*09a8*/ 	.word	0x00000000
        /*09ac*/ 	.word	0x000000b0
        /*09b0*/ 	.short	0x010a
        /*09b2*/ 	.byte	0xff
	.zero		1


	//   ....[137]....
        /*09b4*/ 	.word	0x00009ce0
        /*09b8*/ 	.word	0x00000000
        /*09bc*/ 	.word	0x000000f0
        /*09c0*/ 	.short	0x010a
        /*09c2*/ 	.byte	0xff
	.zero		1


	//   ....[138]....
        /*09c4*/ 	.word	0x00009d40
        /*09c8*/ 	.word	0x00000000
        /*09cc*/ 	.word	0x00000000
        /*09d0*/ 	.short	0x010a
        /*09d2*/ 	.byte	0xff
	.zero		1


	//   ....[139]....
        /*09d4*/ 	.word	0x00009da0
        /*09d8*/ 	.word	0x00000000
        /*09dc*/ 	.word	0x00000000
        /*09e0*/ 	.short	0x010a
        /*09e2*/ 	.byte	0xff
	.zero		1


	//   ....[140]....
        /*09e4*/ 	.word	0x00009e00
        /*09e8*/ 	.word	0x00000000
        /*09ec*/ 	.word	0x00000000
        /*09f0*/ 	.short	0x010a
        /*09f2*/ 	.byte	0xff
	.zero		1


	//   ....[141]....
        /*09f4*/ 	.word	0x00009e60
        /*09f8*/ 	.word	0x00000000
        /*09fc*/ 	.word	0x00000000
        /*0a00*/ 	.short	0x010a
        /*0a02*/ 	.byte	0xff
	.zero		1


	//   ....[142]....
        /*0a04*/ 	.word	0x00009ec0
        /*0a08*/ 	.word	0x00000000
        /*0a0c*/ 	.word	0x00000130
        /*0a10*/ 	.short	0x010a
        /*0a12*/ 	.byte	0xff
	.zero		1


	//   ....[143]....
        /*0a14*/ 	.word	0x00009f10
        /*0a18*/ 	.word	0x0000000c
        /*0a1c*/ 	.word	0x000000b0
        /*0a20*/ 	.short	0x010a
        /*0a22*/ 	.byte	0xff
	.zero		1


	//   ....[144]....
        /*0a24*/ 	.word	0x00009f70
        /*0a28*/ 	.word	0x00000000
        /*0a2c*/ 	.word	0x000000a8
        /*0a30*/ 	.short	0x010a
        /*0a32*/ 	.byte	0xff
	.zero		1


	//   ....[145]....
        /*0a34*/ 	.word	0x00009fd0
        /*0a38*/ 	.word	0x00000000
        /*0a3c*/ 	.word	0x00000080
        /*0a40*/ 	.short	0x010a
        /*0a42*/ 	.byte	0xff
	.zero		1


	//   ....[146]....
        /*0a44*/ 	.word	0x0000a030
        /*0a48*/ 	.word	0x00000000
        /*0a4c*/ 	.word	0x00000088
        /*0a50*/ 	.short	0x010a
        /*0a52*/ 	.byte	0xff
	.zero		1


	//   ....[147]....
        /*0a54*/ 	.word	0x0000a090
        /*0a58*/ 	.word	0x00000000
        /*0a5c*/ 	.word	0x00000090
        /*0a60*/ 	.short	0x010a
        /*0a62*/ 	.byte	0xff
	.zero		1


	//   ....[148]....
        /*0a64*/ 	.word	0x0000a0f0
        /*0a68*/ 	.word	0x00000000
        /*0a6c*/ 	.word	0x00000098
        /*0a70*/ 	.short	0x010a
        /*0a72*/ 	.byte	0xff
	.zero		1


	//   ....[149]....
        /*0a74*/ 	.word	0x0000a150
        /*0a78*/ 	.word	0x00000000
        /*0a7c*/ 	.word	0x00000080
        /*0a80*/ 	.short	0x010a
        /*0a82*/ 	.byte	0xff
	.zero		1


	//   ....[150]....
        /*0a84*/ 	.word	0x0000a1b0
        /*0a88*/ 	.word	0x00000000
        /*0a8c*/ 	.word	0x00000088
        /*0a90*/ 	.short	0x010a
        /*0a92*/ 	.byte	0xff
	.zero		1


	//   ....[151]....
        /*0a94*/ 	.word	0x0000a210
        /*0a98*/ 	.word	0x00000000
        /*0a9c*/ 	.word	0x00000090
        /*0aa0*/ 	.short	0x010a
        /*0aa2*/ 	.byte	0xff
	.zero		1


	//   ....[152]....
        /*0aa4*/ 	.word	0x0000a260
        /*0aa8*/ 	.word	0x00000003
        /*0aac*/ 	.word	0x000000b0
        /*0ab0*/ 	.short	0x010a
        /*0ab2*/ 	.byte	0xff
	.zero		1


	//   ....[153]....
        /*0ab4*/ 	.word	0x0000a2c0
        /*0ab8*/ 	.word	0x00000002
        /*0abc*/ 	.word	0x00000060
        /*0ac0*/ 	.short	0x010a
        /*0ac2*/ 	.byte	0xff
	.zero		1


	//   ....[154]....
        /*0ac4*/ 	.word	0x0000a310
        /*0ac8*/ 	.word	0x0000004b
        /*0acc*/ 	.word	0x000000d0
        /*0ad0*/ 	.short	0x010a
        /*0ad2*/ 	.byte	0xff
	.zero		1


	//   ....[155]....
        /*0ad4*/ 	.word	0x0000a360
        /*0ad8*/ 	.word	0x00000003
        /*0adc*/ 	.word	0x00000060
        /*0ae0*/ 	.short	0x010a
        /*0ae2*/ 	.byte	0xff
	.zero		1


	//   ....[156]....
        /*0ae4*/ 	.word	0x0000a3b0
        /*0ae8*/ 	.word	0x00000000
        /*0aec*/ 	.word	0x00000060
        /*0af0*/ 	.short	0x010a
        /*0af2*/ 	.byte	0xff
	.zero		1


	//   ....[157]....
        /*0af4*/ 	.word	0x0000a400
        /*0af8*/ 	.word	0x00000000
        /*0afc*/ 	.word	0x00000060
        /*0b00*/ 	.short	0x010a
        /*0b02*/ 	.byte	0xff
	.zero		1


	//----- nvinfo : EIATTR_NUM_MBARRIERS
	.align		4
.L_47:
        /*0b04*/ 	.byte	0x03, 0x38
        /*0b06*/ 	.short	0x0027


	//----- nvinfo : EIATTR_EXIT_INSTR_OFFSETS
	.align		4
        /*0b08*/ 	.byte	0x04, 0x1c
        /*0b0a*/ 	.short	(.L_49 - .L_48)


	//   ....[0]....
.L_48:
        /*0b0c*/ 	.word	0x00002ea0


	//   ....[1]....
        /*0b10*/ 	.word	0x00003390


	//   ....[2]....
        /*0b14*/ 	.word	0x000033f0


	//   ....[3]....
        /*0b18*/ 	.word	0x00004930


	//   ....[4]....
        /*0b1c*/ 	.word	0x00005c20


	//   ....[5]....
        /*0b20*/ 	.word	0x00005c60


	//   ....[6]....
        /*0b24*/ 	.word	0x00009560


	//   ....[7]....
        /*0b28*/ 	.word	0x000095e0


	//   ....[8]....
        /*0b2c*/ 	.word	0x00009610


	//   ....[9]....
        /*0b30*/ 	.word	0x00009680


	//----- nvinfo : EIATTR_MAX_THREADS
	.align		4
.L_49:
        /*0b34*/ 	.byte	0x04, 0x05
        /*0b36*/ 	.short	(.L_51 - .L_50)
.L_50:
        /*0b38*/ 	.word	0x00000100
        /*0b3c*/ 	.word	0x00000001
        /*0b40*/ 	.word	0x00000001


	//----- nvinfo : EIATTR_CRS_STACK_SIZE
	.align		4
.L_51:
        /*0b44*/ 	.byte	0x04, 0x1e
        /*0b46*/ 	.short	(.L_53 - .L_52)
.L_52:
        /*0b48*/ 	.word	0x00000000


	//----- nvinfo : EIATTR_CBANK_PARAM_SIZE
	.align		4
.L_53:
        /*0b4c*/ 	.byte	0x03, 0x19
        /*0b4e*/ 	.short	0x0800


	//----- nvinfo : EIATTR_PARAM_CBANK
	.align		4
        /*0b50*/ 	.byte	0x04, 0x0a
        /*0b52*/ 	.short	(.L_55 - .L_54)
	.align		4
.L_54:
        /*0b54*/ 	.word	index@(.nv.constant0._ZN7cutlass13device_kernelINS_4gemm6kernel13GemmUniversalIN4cute5tupleIJiiiiEEENS1_10collective13CollectiveMmaINS1_35MainloopSm100TmaUmmaWarpSpecializedILi6ELi2ELi4ENS5_IJNS4_1CILi2EEESB_NSA_ILi1EEEEEEEENS5_IJNSA_ILi128EEESF_NSA_ILi64EEEEEENS_10tfloat32_tENS5_IJlSC_lEEESI_SJ_NS4_8TiledMMAINS4_8MMA_AtomIJNS4_23SM100_MMA_TF32_2x1SM_SSISI_SI_fLi128ELi128ELNS4_4UMMA5MajorE0ELSO_0ELNSN_7ScaleInE0ELSP_0EEEEEENS4_6LayoutINS5_IJSC_SC_SC_EEENS5_IJNSA_ILi0EEESU_SU_EEEEENS5_IJNS4_10UnderscoreESX_SX_EEEEENS4_28SM100_TMA_2SM_LOAD_MULTICASTENS4_14ComposedLayoutINS4_7SwizzleILi3ELi4ELi3EEENS4_18smem_ptr_flag_bitsILi32EEENSS_INS5_IJNSA_ILi8EEENSA_ILi32EEEEEENS5_IJS17_SC_EEEEEEEvNS4_8identityENS4_18SM100_TMA_2SM_LOADES1B_vS1C_EENS_8epilogue10collective18CollectiveEpilogueINS1F_23Sm100TmaWarpSpecializedILi4ELi2ELi16ELb1ELb0EEEJNS5_IJSG_SF_SG_EEENS5_IJNSS_ISG_SC_EENSS_INS5_IJNSA_ILi16EEESB_EEENS5_IJSC_SG_EEEEEEEESI_SJ_SI_SJ_NS1F_6fusion15FusionCallbacksIS1J_NS1R_17LinearCombinationISI_fSI_fLNS_15FloatRoundStyleE2EEES1K_S1Q_JEEENS4_5SM1004TMEM4LOAD26SM100_TMEM_LOAD_32dp32b16xENS4_13SM90_TMA_LOADENS11_INS12_ILi2ELi4ELi3EEES15_NSS_INS5_IJS16_S1M_EEENS5_IJS1M_SC_EEEEEEENS4_39AutoVectorizingCopyWithAssumedAlignmentILi128EEENS4_14SM90_TMA_STOREES26_S28_S28_EEEvvEEEEvNT_6ParamsE)
        /*0b58*/ 	.short	0x0380
        /*0b5a*/ 	.short	0x0800


	//----- nvinfo : EIATTR_SW_WAR
	.align		4
.L_55:
        /*0b5c*/ 	.byte	0x04, 0x36
        /*0b5e*/ 	.short	(.L_57 - .L_56)
.L_56:
        /*0b60*/ 	.word	0x00000008
.L_57:


//--------------------- .nv.callgraph             --------------------------
	.section	.nv.callgraph,"",@"SHT_CUDA_CALLGRAPH"
	.align	4
	.sectionentsize	8
	.align		4
        /*0000*/ 	.word	0x00000000
	.align		4
        /*0004*/ 	.word	0xffffffff
	.align		4
        /*0008*/ 	.word	index@(_ZN7cutlass13device_kernelINS_4gemm6kernel13GemmUniversalIN4cute5tupleIJiiiiEEENS1_10collective13CollectiveMmaINS1_35MainloopSm100TmaUmmaWarpSpecializedILi6ELi2ELi4ENS5_IJNS4_1CILi2EEESB_NSA_ILi1EEEEEEEENS5_IJNSA_ILi128EEESF_NSA_ILi64EEEEEENS_10tfloat32_tENS5_IJlSC_lEEESI_SJ_NS4_8TiledMMAINS4_8MMA_AtomIJNS4_23SM100_MMA_TF32_2x1SM_SSISI_SI_fLi128ELi128ELNS4_4UMMA5MajorE0ELSO_0ELNSN_7ScaleInE0ELSP_0EEEEEENS4_6LayoutINS5_IJSC_SC_SC_EEENS5_IJNSA_ILi0EEESU_SU_EEEEENS5_IJNS4_10UnderscoreESX_SX_EEEEENS4_28SM100_TMA_2SM_LOAD_MULTICASTENS4_14ComposedLayoutINS4_7SwizzleILi3ELi4ELi3EEENS4_18smem_ptr_flag_bitsILi32EEENSS_INS5_IJNSA_ILi8EEENSA_ILi32EEEEEENS5_IJS17_SC_EEEEEEEvNS4_8identityENS4_18SM100_TMA_2SM_LOADES1B_vS1C_EENS_8epilogue10collective18CollectiveEpilogueINS1F_23Sm100TmaWarpSpecializedILi4ELi2ELi16ELb1ELb0EEEJNS5_IJSG_SF_SG_EEENS5_IJNSS_ISG_SC_EENSS_INS5_IJNSA_ILi16EEESB_EEENS5_IJSC_SG_EEEEEEEESI_SJ_SI_SJ_NS1F_6fusion15FusionCallbacksIS1J_NS1R_17LinearCombinationISI_fSI_fLNS_15FloatRoundStyleE2EEES1K_S1Q_JEEENS4_5SM1004TMEM4LOAD26SM100_TMEM_LOAD_32dp32b16xENS4_13SM90_TMA_LOADENS11_INS12_ILi2ELi4ELi3EEES15_NSS_INS5_IJS16_S1M_EEENS5_IJS1M_SC_EEEEEEENS4_39AutoVectorizingCopyWithAssumedAlignmentILi128EEENS4_14SM90_TMA_STOREES26_S28_S28_EEEvvEEEEvNT_6ParamsE)
	.align		4
        /*000c*/ 	.word	index@(__assertfail)
	.align		4
        /*0010*/ 	.word	0x00000000
	.align		4
        /*0014*/ 	.word	0xfffffffe
	.align		4
        /*0018*/ 	.word	0x00000000
	.align		4
        /*001c*/ 	.word	0xfffffffd
	.align		4
        /*0020*/ 	.word	0x00000000
	.align		4
        /*0024*/ 	.word	0xfffffffc


//--------------------- .nv.constant4             --------------------------
	.section	.nv.constant4,"a",@progbits
	.align	8
	.align		8
.nv.constant4:
        /*0000*/ 	.dword	__assertfail
	.align		8
        /*0008*/ 	.dword	__unnamed_1
	.align		8
        /*0010*/ 	.dword	__unnamed_2
	.align		8
        /*0018*/ 	.dword	_ZN40_INTERNAL_e3eccb9c_4_k_cu_77e5e9bd_322814cuda3std3__45__cpo5beginE
	.align		8
        /*0020*/ 	.dword	_ZN40_INTERNAL_e3eccb9c_4_k_cu_77e5e9bd_322814cuda3std3__45__cpo3endE
	.align		8
        /*0028*/ 	.dword	_ZN40_INTERNAL_e3eccb9c_4_k_cu_77e5e9bd_322814cuda3std3__45__cpo6cbeginE
	.align		8
        /*0030*/ 	.dword	_ZN40_INTERNAL_e3eccb9c_4_k_cu_77e5e9bd_322814cuda3std3__45__cpo4cendE
	.align		8
        /*0038*/ 	.dword	_ZN40_INTERNAL_e3eccb9c_4_k_cu_77e5e9bd_322814cuda3std3__442_GLOBAL__N__e3eccb9c_4_k_cu_77e5e9bd_322816ignoreE
	.align		8
        /*0040*/ 	.dword	_ZN40_INTERNAL_e3eccb9c_4_k_cu_77e5e9bd_322814cuda3std3__419piecewise_constructE
	.align		8
        /*0048*/ 	.dword	_ZN40_INTERNAL_e3eccb9c_4_k_cu_77e5e9bd_322814cuda3std3__48in_placeE
	.align		8
        /*0050*/ 	.dword	_ZN40_INTERNAL_e3eccb9c_4_k_cu_77e5e9bd_322814cuda3std6ranges3__45__cpo4swapE
	.align		8
        /*0058*/ 	.dword	_ZN40_INTERNAL_e3eccb9c_4_k_cu_77e5e9bd_322814cuda3std6ranges3__45__cpo9iter_moveE
	.align		8
        /*0060*/ 	.dword	_ZN40_INTERNAL_e3eccb9c_4_k_cu_77e5e9bd_322814cute7productE
	.align		8
        /*0068*/ 	.dword	_ZN40_INTERNAL_e3eccb9c_4_k_cu_77e5e9bd_322814cute1_E
	.align		8
        /*0070*/ 	.dword	$str$25
	.align		8
        /*0078*/ 	.dword	$str$26
	.align		8
        /*0080*/ 	.dword	$str$27
	.align		8
        /*0088*/ 	.dword	$str$28


//--------------------- .text._ZN7cutlass13device_kernelINS_4gemm6kernel13GemmUniversalIN4cute5tupleIJiiiiEEENS1_10collective13CollectiveMmaINS1_35MainloopSm100TmaUmmaWarpSpecializedILi6ELi2ELi4ENS5_IJNS4_1CILi2EEESB_NSA_ILi1EEEEEEEENS5_IJNSA_ILi128EEESF_NSA_ILi64EEEEEENS_10tfloat32_tENS5_IJlSC_lEEESI_SJ_NS4_8TiledMMAINS4_8MMA_AtomIJNS4_23SM100_MMA_TF32_2x1SM_SSISI_SI_fLi128ELi128ELNS4_4UMMA5MajorE0ELSO_0ELNSN_7ScaleInE0ELSP_0EEEEEENS4_6LayoutINS5_IJSC_SC_SC_EEENS5_IJNSA_ILi0EEESU_SU_EEEEENS5_IJNS4_10UnderscoreESX_SX_EEEEENS4_28SM100_TMA_2SM_LOAD_MULTICASTENS4_14ComposedLayoutINS4_7SwizzleILi3ELi4ELi3EEENS4_18smem_ptr_flag_bitsILi32EEENSS_INS5_IJNSA_ILi8EEENSA_ILi32EEEEEENS5_IJS17_SC_EEEEEEEvNS4_8identityENS4_18SM100_TMA_2SM_LOADES1B_vS1C_EENS_8epilogue10collective18CollectiveEpilogueINS1F_23Sm100TmaWarpSpecializedILi4ELi2ELi16ELb1ELb0EEEJNS5_IJSG_SF_SG_EEENS5_IJNSS_ISG_SC_EENSS_INS5_IJNSA_ILi16EEESB_EEENS5_IJSC_SG_EEEEEEEESI_SJ_SI_SJ_NS1F_6fusion15FusionCallbacksIS1J_NS1R_17LinearCombinationISI_fSI_fLNS_15FloatRoundStyleE2EEES1K_S1Q_JEEENS4_5SM1004TMEM4LOAD26SM100_TMEM_LOAD_32dp32b16xENS4_13SM90_TMA_LOADENS11_INS12_ILi2ELi4ELi3EEES15_NSS_INS5_IJS16_S1M_EEENS5_IJS1M_SC_EEEEEEENS4_39AutoVectorizingCopyWithAssumedAlignmentILi128EEENS4_14SM90_TMA_STOREES26_S28_S28_EEEvvEEEEvNT_6ParamsE --------------------------
	.section	.text._ZN7cutlass13device_kernelINS_4gemm6kernel13GemmUniversalIN4cute5tupleIJiiiiEEENS1_10collective13CollectiveMmaINS1_35MainloopSm100TmaUmmaWarpSpecializedILi6ELi2ELi4ENS5_IJNS4_1CILi2EEESB_NSA_ILi1EEEEEEEENS5_IJNSA_ILi128EEESF_NSA_ILi64EEEEEENS_10tfloat32_tENS5_IJlSC_lEEESI_SJ_NS4_8TiledMMAINS4_8MMA_AtomIJNS4_23SM100_MMA_TF32_2x1SM_SSISI_SI_fLi128ELi128ELNS4_4UMMA5MajorE0ELSO_0ELNSN_7ScaleInE0ELSP_0EEEEEENS4_6LayoutINS5_IJSC_SC_SC_EEENS5_IJNSA_ILi0EEESU_SU_EEEEENS5_IJNS4_10UnderscoreESX_SX_EEEEENS4_28SM100_TMA_2SM_LOAD_MULTICASTENS4_14ComposedLayoutINS4_7SwizzleILi3ELi4ELi3EEENS4_18smem_ptr_flag_bitsILi32EEENSS_INS5_IJNSA_ILi8EEENSA_ILi32EEEEEENS5_IJS17_SC_EEEEEEEvNS4_8identityENS4_18SM100_TMA_2SM_LOADES1B_vS1C_EENS_8epilogue10collective18CollectiveEpilogueINS1F_23Sm100TmaWarpSpecializedILi4ELi2ELi16ELb1ELb0EEEJNS5_IJSG_SF_SG_EEENS5_IJNSS_ISG_SC_EENSS_INS5_IJNSA_ILi16EEESB_EEENS5_IJSC_SG_EEEEEEEESI_SJ_SI_SJ_NS1F_6fusion15FusionCallbacksIS1J_NS1R_17LinearCombinationISI_fSI_fLNS_15FloatRoundStyleE2EEES1K_S1Q_JEEENS4_5SM1004TMEM4LOAD26SM100_TMEM_LOAD_32dp32b16xENS4_13SM90_TMA_LOADENS11_INS12_ILi2ELi4ELi3EEES15_NSS_INS5_IJS16_S1M_EEENS5_IJS1M_SC_EEEEEEENS4_39AutoVectorizingCopyWithAssumedAlignmentILi128EEENS4_14SM90_TMA_STOREES26_S28_S28_EEEvvEEEEvNT_6ParamsE,"ax",@progbits
	.align	128
.text._ZN7cutlass13device_kernelINS_4gemm6kernel13GemmUniversalIN4cute5tupleIJiiiiEEENS1_10collective13CollectiveMmaINS1_35MainloopSm100TmaUmmaWarpSpecializedILi6ELi2ELi4ENS5_IJNS4_1CILi2EEESB_NSA_ILi1EEEEEEEENS5_IJNSA_ILi128EEESF_NSA_ILi64EEEEEENS_10tfloat32_tENS5_IJlSC_lEEESI_SJ_NS4_8TiledMMAINS4_8MMA_AtomIJNS4_23SM100_MMA_TF32_2x1SM_SSISI_SI_fLi128ELi128ELNS4_4UMMA5MajorE0ELSO_0ELNSN_7ScaleInE0ELSP_0EEEEEENS4_6LayoutINS5_IJSC_SC_SC_EEENS5_IJNSA_ILi0EEESU_SU_EEEEENS5_IJNS4_10UnderscoreESX_SX_EEEEENS4_28SM100_TMA_2SM_LOAD_MULTICASTENS4_14ComposedLayoutINS4_7SwizzleILi3ELi4ELi3EEENS4_18smem_ptr_flag_bitsILi32EEENSS_INS5_IJNSA_ILi8EEENSA_ILi32EEEEEENS5_IJS17_SC_EEEEEEEvNS4_8identityENS4_18SM100_TMA_2SM_LOADES1B_vS1C_EENS_8epilogue10collective18CollectiveEpilogueINS1F_23Sm100TmaWarpSpecializedILi4ELi2ELi16ELb1ELb0EEEJNS5_IJSG_SF_SG_EEENS5_IJNSS_ISG_SC_EENSS_INS5_IJNSA_ILi16EEESB_EEENS5_IJSC_SG_EEEEEEEESI_SJ_SI_SJ_NS1F_6fusion15FusionCallbacksIS1J_NS1R_17LinearCombinationISI_fSI_fLNS_15FloatRoundStyleE2EEES1K_S1Q_JEEENS4_5SM1004TMEM4LOAD26SM100_TMEM_LOAD_32dp32b16xENS4_13SM90_TMA_LOADENS11_INS12_ILi2ELi4ELi3EEES15_NSS_INS5_IJS16_S1M_EEENS5_IJS1M_SC_EEEEEEENS4_39AutoVectorizingCopyWithAssumedAlignmentILi128EEENS4_14SM90_TMA_STOREES26_S28_S28_EEEvvEEEEvNT_6ParamsE:
        .type           _ZN7cutlass13device_kernelINS_4gemm6kernel13GemmUniversalIN4cute5tupleIJiiiiEEENS1_10collective13CollectiveMmaINS1_35MainloopSm100TmaUmmaWarpSpecializedILi6ELi2ELi4ENS5_IJNS4_1CILi2EEESB_NSA_ILi1EEEEEEEENS5_IJNSA_ILi128EEESF_NSA_ILi64EEEEEENS_10tfloat32_tENS5_IJlSC_lEEESI_SJ_NS4_8TiledMMAINS4_8MMA_AtomIJNS4_23SM100_MMA_TF32_2x1SM_SSISI_SI_fLi128ELi128ELNS4_4UMMA5MajorE0ELSO_0ELNSN_7ScaleInE0ELSP_0EEEEEENS4_6LayoutINS5_IJSC_SC_SC_EEENS5_IJNSA_ILi0EEESU_SU_EEEEENS5_IJNS4_10UnderscoreESX_SX_EEEEENS4_28SM100_TMA_2SM_LOAD_MULTICASTENS4_14ComposedLayoutINS4_7SwizzleILi3ELi4ELi3EEENS4_18smem_ptr_flag_bitsILi32EEENSS_INS5_IJNSA_ILi8EEENSA_ILi32EEEEEENS5_IJS17_SC_EEEEEEEvNS4_8identityENS4_18SM100_TMA_2SM_LOADES1B_vS1C_EENS_8epilogue10collective18CollectiveEpilogueINS1F_23Sm100TmaWarpSpecializedILi4ELi2ELi16ELb1ELb0EEEJNS5_IJSG_SF_SG_EEENS5_IJNSS_ISG_SC_EENSS_INS5_IJNSA_ILi16EEESB_EEENS5_IJSC_SG_EEEEEEEESI_SJ_SI_SJ_NS1F_6fusion15FusionCallbacksIS1J_NS1R_17LinearCombinationISI_fSI_fLNS_15FloatRoundStyleE2EEES1K_S1Q_JEEENS4_5SM1004TMEM4LOAD26SM100_TMEM_LOAD_32dp32b16xENS4_13SM90_TMA_LOADENS11_INS12_ILi2ELi4ELi3EEES15_NSS_INS5_IJS16_S1M_EEENS5_IJS1M_SC_EEEEEEENS4_39AutoVectorizingCopyWithAssumedAlignmentILi128EEENS4_14SM90_TMA_STOREES26_S28_S28_EEEvvEEEEvNT_6ParamsE,@function
        .size           _ZN7cutlass13device_kernelINS_4gemm6kernel13GemmUniversalIN4cute5tupleIJiiiiEEENS1_10collective13CollectiveMmaINS1_35MainloopSm100TmaUmmaWarpSpecializedILi6ELi2ELi4ENS5_IJNS4_1CILi2EEESB_NSA_ILi1EEEEEEEENS5_IJNSA_ILi128EEESF_NSA_ILi64EEEEEENS_10tfloat32_tENS5_IJlSC_lEEESI_SJ_NS4_8TiledMMAINS4_8MMA_AtomIJNS4_23SM100_MMA_TF32_2x1SM_SSISI_SI_fLi128ELi128ELNS4_4UMMA5MajorE0ELSO_0ELNSN_7ScaleInE0ELSP_0EEEEEENS4_6LayoutINS5_IJSC_SC_SC_EEENS5_IJNSA_ILi0EEESU_SU_EEEEENS5_IJNS4_10UnderscoreESX_SX_EEEEENS4_28SM100_TMA_2SM_LOAD_MULTICASTENS4_14ComposedLayoutINS4_7SwizzleILi3ELi4ELi3EEENS4_18smem_ptr_flag_bitsILi32EEENSS_INS5_IJNSA_ILi8EEENSA_ILi32EEEEEENS5_IJS17_SC_EEEEEEEvNS4_8identityENS4_18SM100_TMA_2SM_LOADES1B_vS1C_EENS_8epilogue10collective18CollectiveEpilogueINS1F_23Sm100TmaWarpSpecializedILi4ELi2ELi16ELb1ELb0EEEJNS5_IJSG_SF_SG_EEENS5_IJNSS_ISG_SC_EENSS_INS5_IJNSA_ILi16EEESB_EEENS5_IJSC_SG_EEEEEEEESI_SJ_SI_SJ_NS1F_6fusion15FusionCallbacksIS1J_NS1R_17LinearCombinationISI_fSI_fLNS_15FloatRoundStyleE2EEES1K_S1Q_JEEENS4_5SM1004TMEM4LOAD26SM100_TMEM_LOAD_32dp32b16xENS4_13SM90_TMA_LOADENS11_INS12_ILi2ELi4ELi3EEES15_NSS_INS5_IJS16_S1M_EEENS5_IJS1M_SC_EEEEEEENS4_39AutoVectorizingCopyWithAssumedAlignmentILi128EEENS4_14SM90_TMA_STOREES26_S28_S28_EEEvvEEEEvNT_6ParamsE,(.L_x_207 - _ZN7cutlass13device_kernelINS_4gemm6kernel13GemmUniversalIN4cute5tupleIJiiiiEEENS1_10collective13CollectiveMmaINS1_35MainloopSm100TmaUmmaWarpSpecializedILi6ELi2ELi4ENS5_IJNS4_1CILi2EEESB_NSA_ILi1EEEEEEEENS5_IJNSA_ILi128EEESF_NSA_ILi64EEEEEENS_10tfloat32_tENS5_IJlSC_lEEESI_SJ_NS4_8TiledMMAINS4_8MMA_AtomIJNS4_23SM100_MMA_TF32_2x1SM_SSISI_SI_fLi128ELi128ELNS4_4UMMA5MajorE0ELSO_0ELNSN_7ScaleInE0ELSP_0EEEEEENS4_6LayoutINS5_IJSC_SC_SC_EEENS5_IJNSA_ILi0EEESU_SU_EEEEENS5_IJNS4_10UnderscoreESX_SX_EEEEENS4_28SM100_TMA_2SM_LOAD_MULTICASTENS4_14ComposedLayoutINS4_7SwizzleILi3ELi4ELi3EEENS4_18smem_ptr_flag_bitsILi32EEENSS_INS5_IJNSA_ILi8EEENSA_ILi32EEEEEENS5_IJS17_SC_EEEEEEEvNS4_8identityENS4_18SM100_TMA_2SM_LOADES1B_vS1C_EENS_8epilogue10collective18CollectiveEpilogueINS1F_23Sm100TmaWarpSpecializedILi4ELi2ELi16ELb1ELb0EEEJNS5_IJSG_SF_SG_EEENS5_IJNSS_ISG_SC_EENSS_INS5_IJNSA_ILi16EEESB_EEENS5_IJSC_SG_EEEEEEEESI_SJ_SI_SJ_NS1F_6fusion15FusionCallbacksIS1J_NS1R_17LinearCombinationISI_fSI_fLNS_15FloatRoundStyleE2EEES1K_S1Q_JEEENS4_5SM1004TMEM4LOAD26SM100_TMEM_LOAD_32dp32b16xENS4_13SM90_TMA_LOADENS11_INS12_ILi2ELi4ELi3EEES15_NSS_INS5_IJS16_S1M_EEENS5_IJS1M_SC_EEEEEEENS4_39AutoVectorizingCopyWithAssumedAlignmentILi128EEENS4_14SM90_TMA_STOREES26_S28_S28_EEEvvEEEEvNT_6ParamsE)
        .other          _ZN7cutlass13device_kernelINS_4gemm6kernel13GemmUniversalIN4cute5tupleIJiiiiEEENS1_10collective13CollectiveMmaINS1_35MainloopSm100TmaUmmaWarpSpecializedILi6ELi2ELi4ENS5_IJNS4_1CILi2EEESB_NSA_ILi1EEEEEEEENS5_IJNSA_ILi128EEESF_NSA_ILi64EEEEEENS_10tfloat32_tENS5_IJlSC_lEEESI_SJ_NS4_8TiledMMAINS4_8MMA_AtomIJNS4_23SM100_MMA_TF32_2x1SM_SSISI_SI_fLi128ELi128ELNS4_4UMMA5MajorE0ELSO_0ELNSN_7ScaleInE0ELSP_0EEEEEENS4_6LayoutINS5_IJSC_SC_SC_EEENS5_IJNSA_ILi0EEESU_SU_EEEEENS5_IJNS4_10UnderscoreESX_SX_EEEEENS4_28SM100_TMA_2SM_LOAD_MULTICASTENS4_14ComposedLayoutINS4_7SwizzleILi3ELi4ELi3EEENS4_18smem_ptr_flag_bitsILi32EEENSS_INS5_IJNSA_ILi8EEENSA_ILi32EEEEEENS5_IJS17_SC_EEEEEEEvNS4_8identityENS4_18SM100_TMA_2SM_LOADES1B_vS1C_EENS_8epilogue10collective18CollectiveEpilogueINS1F_23Sm100TmaWarpSpecializedILi4ELi2ELi16ELb1ELb0EEEJNS5_IJSG_SF_SG_EEENS5_IJNSS_ISG_SC_EENSS_INS5_IJNSA_ILi16EEESB_EEENS5_IJSC_SG_EEEEEEEESI_SJ_SI_SJ_NS1F_6fusion15FusionCallbacksIS1J_NS1R_17LinearCombinationISI_fSI_fLNS_15FloatRoundStyleE2EEES1K_S1Q_JEEENS4_5SM1004TMEM4LOAD26SM100_TMEM_LOAD_32dp32b16xENS4_13SM90_TMA_LOADENS11_INS12_ILi2ELi4ELi3EEES15_NSS_INS5_IJS16_S1M_EEENS5_IJS1M_SC_EEEEEEENS4_39AutoVectorizingCopyWithAssumedAlignmentILi128EEENS4_14SM90_TMA_STOREES26_S28_S28_EEEvvEEEEvNT_6ParamsE,@"STO_CUDA_ENTRY STV_DEFAULT"
_ZN7cutlass13device_kernelINS_4gemm6kernel13GemmUniversalIN4cute5tupleIJiiiiEEENS1_10collective13CollectiveMmaINS1_35MainloopSm100TmaUmmaWarpSpecializedILi6ELi2ELi4ENS5_IJNS4_1CILi2EEESB_NSA_ILi1EEEEEEEENS5_IJNSA_ILi128EEESF_NSA_ILi64EEEEEENS_10tfloat32_tENS5_IJlSC_lEEESI_SJ_NS4_8TiledMMAINS4_8MMA_AtomIJNS4_23SM100_MMA_TF32_2x1SM_SSISI_SI_fLi128ELi128ELNS4_4UMMA5MajorE0ELSO_0ELNSN_7ScaleInE0ELSP_0EEEEEENS4_6LayoutINS5_IJSC_SC_SC_EEENS5_IJNSA_ILi0EEESU_SU_EEEEENS5_IJNS4_10UnderscoreESX_SX_EEEEENS4_28SM100_TMA_2SM_LOAD_MULTICASTENS4_14ComposedLayoutINS4_7SwizzleILi3ELi4ELi3EEENS4_18smem_ptr_flag_bitsILi32EEENSS_INS5_IJNSA_ILi8EEENSA_ILi32EEEEEENS5_IJS17_SC_EEEEEEEvNS4_8identityENS4_18SM100_TMA_2SM_LOADES1B_vS1C_EENS_8epilogue10collective18CollectiveEpilogueINS1F_23Sm100TmaWarpSpecializedILi4ELi2ELi16ELb1ELb0EEEJNS5_IJSG_SF_SG_EEENS5_IJNSS_ISG_SC_EENSS_INS5_IJNSA_ILi16EEESB_EEENS5_IJSC_SG_EEEEEEEESI_SJ_SI_SJ_NS1F_6fusion15FusionCallbacksIS1J_NS1R_17LinearCombinationISI_fSI_fLNS_15FloatRoundStyleE2EEES1K_S1Q_JEEENS4_5SM1004TMEM4LOAD26SM100_TMEM_LOAD_32dp32b16xENS4_13SM90_TMA_LOADENS11_INS12_ILi2ELi4ELi3EEES15_NSS_INS5_IJS16_S1M_EEENS5_IJS1M_SC_EEEEEEENS4_39AutoVectorizingCopyWithAssumedAlignmentILi128EEENS4_14SM90_TMA_STOREES26_S28_S28_EEEvvEEEEvNT_6ParamsE:
[----:B------:R-:W1:Y:S01]  /*0000*/  LDC R1, c[0x0][0x37c] ;  /* 0x0000df00ff017b82 */ /* 0x000e620000000800 */
[----:B------:R-:W2:Y:S01]  /*0010*/  S2R R70, SR_TID.X ;  /* 0x0000000000467919 */ /* 0x000ea20000002100 */
[----:B------:R-:W3:Y:S06]  /*0020*/  LDCU.64 UR8, c[0x0][0x890] ;  /* 0x00011200ff0877ac */ /* 0x000eec0008000a00 */
[----:B------:R-:W4:Y:S01]  /*0030*/  S2UR UR47, SR_CgaCtaId ;  /* 0x00000000002f79c3 */ /* 0x000f220000008800 */
[----:B------:R-:W-:Y:S02]  /*0040*/  PRMT R56, RZ, 0x7610, R56 ;  /* 0x00007610ff387816 */ /* 0x000fe40000000038 */
[----:B------:R-:W-:Y:S01]  /*0050*/  ELECT P1, URZ, PT ;  /* 0x0000000000ff782f */ /* 0x000fe20003820000 */
[----:B---3--:R-:W-:-:S04]  /*0060*/  UISETP.NE.U32.AND UP0, UPT, UR8, URZ, UPT ;  /* 0x000000ff0800728c */ /* 0x008fc8000bf05070 */
[----:B------:R-:W-:Y:S02]  /*0070*/  UISETP.NE.AND.EX UP0, UPT, UR9, URZ, UPT, UP0 ;  /* 0x000000ff0900728c */ /* 0x000fe4000bf05300 */
[----:B----4-:R-:W-:Y:S02]  /*0080*/  ULOP3.LUT UR68, UR47, 0x1, URZ, 0xc0, !UPT ;  /* 0x000000012f447892 */ /* 0x010fe4000f8ec0ff */
[----:B------:R-:W-:Y:S01]  /*0090*/  ULOP3.LUT UR69, UR47, 0x1, URZ, 0x3c, !UPT ;  /* 0x000000012f457892 */ /* 0x000fe2000f8e3cff */
[----:B--2---:R-:W-:-:S05]  /*00a0*/  SHF.R.U32.HI R57, RZ, 0x5, R70 ;  /* 0x00000005ff397819 */ /* 0x004fca0000011646 */
[----:B------:R-:W2:Y:S02]  /*00b0*/  SHFL.IDX PT, R0, R57, RZ, 0x1f ;  /* 0x00001fff39007589 */ /* 0x000ea400000e0000 */
[----:B--2---:R-:W-:Y:S01]  /*00c0*/  R2UR UR21, R0 ;  /* 0x00000000001572ca */ /* 0x004fe200000e0000 */
[----:B-1----:R-:W-:-:S14]  /*00d0*/  BRA.U UP0, `(.L_x_0) ;  /* 0x0000000100307547 */ /* 0x002fdc000b800000 */
[----:B------:R-:W1:Y:S02]  /*00e0*/  LDCU.64 UR4, c[0x0][0x888] ;  /* 0x00011100ff0477ac */ /* 0x000e640008000a00 */
[----:B-1----:R-:W-:-:S04]  /*00f0*/  UISETP.NE.U32.AND UP0, UPT, UR4, URZ, UPT ;  /* 0x000000ff0400728c */ /* 0x002fc8000bf05070 */
[----:B------:R-:W-:-:S09]  /*0100*/  UISETP.NE.AND.EX UP0, UPT, UR5, URZ, UPT, UP0 ;  /* 0x000000ff0500728c */ /* 0x000fd2000bf05300 */
[----:B------:R-:W-:Y:S05]  /*0110*/  BRA.U !UP0, `(.L_x_1) ;  /* 0x0000000108147547 */ /* 0x000fea000b800000 */
[----:B------:R-:W1:Y:S01]  /*0120*/  LDC.64 R2, c[0x0][0x888] ;  /* 0x00022200ff027b82 */ /* 0x000e620000000a00 */
[----:B------:R-:W1:Y:S02]  /*0130*/  LDCU.64 UR4, c[0x0][0x358] ;  /* 0x00006b00ff0477ac */ /* 0x000e640008000a00 */
[----:B-1----:R1:W5:Y:S01]  /*0140*/  LDG.E R27, desc[UR4][R2.64] ;  /* 0x00000004021b7981 */ /* 0x002362000c1e1900 */
[----:B------:R-:W-:Y:S01]  /*0150*/  HFMA2 R56, -RZ, RZ, 0, 5.9604644775390625e-08 ;  /* 0x00000001ff387431 */ /* 0x000fe200000001ff */
[----:B------:R-:W-:Y:S05]  /*0160*/  BRA `(.L_x_0) ;  /* 0x00000000000c7947 */ /* 0x000fea0003800000 */
.L_x_1:
[----:B------:R-:W1:Y:S01]  /*0170*/  LDCU UR4, c[0x0][0x880] ;  /* 0x00011000ff0477ac */ /* 0x000e620008000800 */
[----:B------:R-:W-:Y:S01]  /*0180*/  HFMA2 R56, -RZ, RZ, 0, 5.9604644775390625e-08 ;  /* 0x00000001ff387431 */ /* 0x000fe200000001ff */
[----:B-1----:R-:W-:-:S07]  /*0190*/  MOV R27, UR4 ;  /* 0x00000004001b7c02 */ /* 0x002fce0008000f00 */
.L_x_0:
[----:B------:R-:W2:Y:S02]  /*01a0*/  LDCU.64 UR4, c[0x0][0x8b0] ;  /* 0x00011600ff0477ac */ /* 0x000ea40008000a00 */
[----:B--2---:R-:W-:-:S04]  /*01b0*/  UISETP.NE.U32.AND UP0, UPT, UR4, URZ, UPT ;  /* 0x000000ff0400728c */ /* 0x004fc8000bf05070 */
[----:B------:R-:W-:-:S09]  /*01c0*/  UISETP.NE.AND.EX UP0, UPT, UR5, URZ, UPT, UP0 ;  /* 0x000000ff0500728c */ /* 0x000fd2000bf05300 */
[----:B------:R-:W-:Y:S05]  /*01d0*/  BRA.U UP0, `(.L_x_2) ;  /* 0x0000000100287547 */ /* 0x000fea000b800000 */
[----:B------:R-:W2:Y:S02]  /*01e0*/  LDCU.64 UR4, c[0x0][0x8a8] ;  /* 0x00011500ff0477ac */ /* 0x000ea40008000a00 */
[----:B--2---:R-:W-:-:S04]  /*01f0*/  UISETP.NE.U32.AND UP0, UPT, UR4, URZ, UPT ;  /* 0x000000ff0400728c */ /* 0x004fc8000bf05070 */
[----:B------:R-:W-:-:S09]  /*0200*/  UISETP.NE.AND.EX UP0, UPT, UR5, URZ, UPT, UP0 ;  /* 0x000000ff0500728c */ /* 0x000fd2000bf05300 */
[----:B------:R-:W-:Y:S05]  /*0210*/  BRA.U !UP0, `(.L_x_3) ;  /* 0x0000000108107547 */ /* 0x000fea000b800000 */
[----:B------:R-:W2:Y:S01]  /*0220*/  LDC.64 R24, c[0x0][0x8a8] ;  /* 0x00022a00ff187b82 */ /* 0x000ea20000000a00 */
[----:B------:R-:W2:Y:S02]  /*0230*/  LDCU.64 UR4, c[0x0][0x358] ;  /* 0x00006b00ff0477ac */ /* 0x000ea40008000a00 */
[----:B--2---:R2:W5:Y:S01]  /*0240*/  LDG.E R24, desc[UR4][R24.64] ;  /* 0x0000000418187981 */ /* 0x004562000c1e1900 */
[----:B------:R-:W-:Y:S05]  /*0250*/  BRA `(.L_x_2) ;  /* 0x0000000000087947 */ /* 0x000fea0003800000 */
.L_x_3:
[----:B------:R-:W2:Y:S02]  /*0260*/  LDCU UR4, c[0x0][0x8a0] ;  /* 0x00011400ff0477ac */ /* 0x000ea40008000800 */
[----:B--2---:R-:W-:Y:S02]  /*0270*/  MOV R24, UR4 ;  /* 0x0000000400187c02 */ /* 0x004fe40008000f00 */
.L_x_2:
[----:B------:R-:W-:Y:S01]  /*0280*/  IMAD.U32 R0, RZ, RZ, UR21 ;  /* 0x00000015ff007e24 */ /* 0x000fe2000f8e00ff */
[----:B------:R-:W-:Y:S04]  /*0290*/  BSSY.RECONVERGENT B0, `(.L_x_4) ;  /* 0x000000c000007945 */ /* 0x000fe80003800200 */
[C---:B------:R-:W-:Y:S02]  /*02a0*/  ISETP.NE.OR P2, PT, R0.reuse, 0x1, !P1 ;  /* 0x000000010000780c */ /* 0x040fe40004f45670 */
[----:B------:R-:W-:-:S11]  /*02b0*/  ISETP.NE.OR P0, PT, R0, 0x3, !P1 ;  /* 0x000000030000780c */ /* 0x000fd60004f05670 */
[----:B------:R-:W-:Y:S05]  /*02c0*/  @P2 BRA `(.L_x_5) ;  /* 0x0000000000202947 */ /* 0x000fea0003800000 */
[----:B------:R-:W3:Y:S02]  /*02d0*/  LDCU.64 UR4, c[0x0][0x348] ;  /* 0x00006900ff0477ac */ /* 0x000ee40008000a00 */
[----:B---3--:R-:W-:Y:S02]  /*02e0*/  UIADD3 UR6, UP1, UPT, UR4, 0x80, URZ ;  /* 0x0000008004067890 */ /* 0x008fe4000ff3e0ff */
[----:B------:R-:W-:Y:S02]  /*02f0*/  UIADD3 UR4, UP0, UPT, UR4, 0x180, URZ ;  /* 0x0000018004047890 */ /* 0x000fe4000ff1e0ff */
[----:B------:R-:W-:Y:S02]  /*0300*/  UIADD3.X UR7, UPT, UPT, URZ, UR5, URZ, UP1, !UPT ;  /* 0x00000005ff077290 */ /* 0x000fe40008ffe4ff */
[----:B------:R-:W-:-:S07]  /*0310*/  UIADD3.X UR5, UPT, UPT, URZ, UR5, URZ, UP0, !UPT ;  /* 0x00000005ff057290 */ /* 0x000fce00087fe4ff */
[----:B------:R3:W-:Y:S02]  /*0320*/  UTMACCTL.PF [UR6] ;  /* 0x00000000060079b9 */ /* 0x0007e40008040000 */
[----:B------:R3:W-:Y:S02]  /*0330*/  UTMACCTL.PF [UR4] ;  /* 0x00000000040079b9 */ /* 0x0007e40008040000 */
[----:B---3--:R-:W-:Y:S01]  /*0340*/  NOP ;  /* 0x0000000000007918 */ /* 0x008fe20000000000 */
.L_x_5:
[----:B------:R-:W-:Y:S05]  /*0350*/  BSYNC.RECONVERGENT B0 ;  /* 0x0000000000007941 */ /* 0x000fea0003800200 */
.L_x_4:
[----:B------:R-:W-:Y:S04]  /*0360*/  BSSY.RECONVERGENT B0, `(.L_x_6) ;  /* 0x000000a000007945 */ /* 0x000fe80003800200 */
        /* <DEDUP_REMOVED lines=9> */
.L_x_7:
[----:B------:R-:W-:Y:S05]  /*0400*/  BSYNC.RECONVERGENT B0 ;  /* 0x0000000000007941 */ /* 0x000fea0003800200 */
.L_x_6:
[----:B------:R-:W3:Y:S01]  /*0410*/  LDCU.64 UR4, c[0x0][0x888] ;  /* 0x00011100ff0477ac */ /* 0x000ee20008000a00 */
[----:B------:R-:W-:Y:S02]  /*0420*/  UISETP.EQ.U32.AND UP1, UPT, UR8, URZ, UPT ;  /* 0x000000ff0800728c */ /* 0x000fe4000bf22070 */
[----:B------:R-:W-:Y:S02]  /*0430*/  UPLOP3.LUT UP3, UPT, UPT, UPT, UPT, 0x80, 0x8 ;  /* 0x000000000008789c */ /* 0x000fe40003f6f070 */
[----:B---3--:R-:W-:-:S04]  /*0440*/  UISETP.NE.U32.AND UP0, UPT, UR4, URZ, UPT ;  /* 0x000000ff0400728c */ /* 0x008fc8000bf05070 */
[----:B------:R-:W-:-:S04]  /*0450*/  UISETP.NE.AND.EX UP0, UPT, UR5, URZ, UPT, UP0 ;  /* 0x000000ff0500728c */ /* 0x000fc8000bf05300 */
[----:B------:R-:W-:-:S04]  /*0460*/  UISETP.EQ.OR.EX UP2, UPT, UR9, URZ, !UP0, UP1 ;  /* 0x000000ff0900728c */ /* 0x000fc8000c742710 */
[----:B------:R-:W-:-:S06]  /*0470*/  UP2UR UR4, UPR, URZ, 0x4 ;  /* 0x00000004ff047883 */ /* 0x000fcc0008000000 */
[----:B------:R-:W-:Y:S01]  /*0480*/  MOV R59, UR4 ;  /* 0x00000004003b7c02 */ /* 0x000fe20008000f00 */
[----:B------:R-:W-:Y:S06]  /*0490*/  BRA.U !UP2, `(.L_x_8) ;  /* 0x000000010a207547 */ /* 0x000fec000b800000 */
[----:B------:R-:W-:Y:S01]  /*04a0*/  UISETP.NE.U32.AND UP1, UPT, UR8, URZ, UPT ;  /* 0x000000ff0800728c */ /* 0x000fe2000bf25070 */
[----:B-----5:R-:W-:Y:S01]  /*04b0*/  FSETP.NEU.AND P0, PT, R27, RZ, PT ;  /* 0x000000ff1b00720b */ /* 0x020fe20003f0d000 */
[----:B------:R-:W-:Y:S02]  /*04c0*/  USEL UR4, URZ, 0xffffffff, UP0 ;  /* 0xffffffffff047887 */ /* 0x000fe40008000000 */
[----:B------:R-:W-:-:S10]  /*04d0*/  UISETP.NE.AND.EX UP1, UPT, UR9, URZ, UPT, UP1 ;  /* 0x000000ff0900728c */ /* 0x000fd4000bf25310 */
[----:B------:R-:W-:Y:S01]  /*04e0*/  VOTEU.ANY UP0, P0 ;  /* 0x0000000000ff7886 */ /* 0x000fe20000000100 */
[----:B------:R-:W-:-:S04]  /*04f0*/  @!UP1 USEL UR4, URZ, 0xffffffff, UP0 ;  /* 0xffffffffff049887 */ /* 0x000fc80008000000 */
[----:B------:R-:W-:-:S04]  /*0500*/  ULOP3.LUT UR4, UR4, 0x1, URZ, 0xc0, !UPT ;  /* 0x0000000104047892 */ /* 0x000fc8000f8ec0ff */
[----:B------:R-:W-:-:S11]  /*0510*/  UISETP.NE.U32.AND UP3, UPT, UR4, 0x1, UPT ;  /* 0x000000010400788c */ /* 0x000fd6000bf65070 */
.L_x_8:
[----:B------:R-:W3:Y:S01]  /*0520*/  SHFL.IDX PT, R0, R57, RZ, 0x1f ;  /* 0x00001fff39007589 */ /* 0x000ee200000e0000 */
[----:B------:R-:W-:-:S04]  /*0530*/  UISETP.NE.AND UP0, UPT, UR21, 0x2, UPT ;  /* 0x000000021500788c */ /* 0x000fc8000bf05270 */
[----:B------:R-:W-:Y:S02]  /*0540*/  UISETP.EQ.AND UP1, UPT, UR68, URZ, !UP0 ;  /* 0x000000ff4400728c */ /* 0x000fe4000c722270 */
[----:B------:R-:W-:-:S04]  /*0550*/  USEL UR46, URZ, 0x1, UP0 ;  /* 0x00000001ff2e7887 */ /* 0x000fc80008000000 */
[----:B------:R-:W-:Y:S02]  /*0560*/  PLOP3.LUT P4, PT, P1, PT, UP1, 0x80, 0x8 ;  /* 0x000000000008781c */ /* 0x000fe40000f8f018 */
[----:B---3--:R-:W-:-:S13]  /*0570*/  ISETP.NE.AND P0, PT, R0, RZ, PT ;  /* 0x000000ff0000720c */ /* 0x008fda0003f05270 */
[----:B------:R-:W-:Y:S05]  /*0580*/  @P0 BRA `(.L_x_9) ;  /* 0x0000000000640947 */ /* 0x000fea0003800000 */
[----:B------:R-:W-:Y:S01]  /*0590*/  UMOV UR4, 0x400 ;  /* 0x0000040000047882 */ /* 0x000fe20000000000 */
[----:B------:R-:W-:Y:S01]  /*05a0*/  UMOV UR8, 0x1 ;  /* 0x0000000100087882 */ /* 0x000fe20000000000 */
[----:B------:R-:W-:Y:S01]  /*05b0*/  UMOV UR6, 0x2 ;  /* 0x0000000200067882 */ /* 0x000fe20000000000 */
[----:B------:R-:W-:Y:S02]  /*05c0*/  ULEA UR4, UR47, UR4, 0x18 ;  /* 0x000000042f047291 */ /* 0x000fe4000f8ec0ff */
[----:B------:R-:W-:-:S04]  /*05d0*/  UIADD3 UR8, UPT, UPT, -UR8, 0x100000, URZ ;  /* 0x0010000008087890 */ /* 0x000fc8000fffe1ff */
[----:B------:R-:W-:Y:S02]  /*05e0*/  USHF.L.U32 UR9, UR8, 0xb, URZ ;  /* 0x0000000b08097899 */ /* 0x000fe400080006ff */
[----:B------:R-:W-:Y:S02]  /*05f0*/  USHF.L.U32 UR8, UR8, 0x1, URZ ;  /* 0x0000000108087899 */ /* 0x000fe400080006ff */
[----:B------:R-:W-:-:S04]  /*0600*/  UIADD3 UR6, UPT, UPT, -UR6, 0x100000, URZ ;  /* 0x0010000006067890 */ /* 0x000fc8000fffe1ff */
[----:B------:R-:W-:Y:S02]  /*0610*/  USHF.L.U32 UR7, UR6, 0xb, URZ ;  /* 0x0000000b06077899 */ /* 0x000fe400080006ff */
[----:B------:R-:W-:Y:S01]  /*0620*/  USHF.L.U32 UR6, UR6, 0x1, URZ ;  /* 0x0000000106067899 */ /* 0x000fe200080006ff */
[----:B------:R-:W-:Y:S01]  /*0630*/  ELECT P0, URZ, PT ;  /* 0x0000000000ff782f */ /* 0x000fe20003800000 */
[----:B------:R-:W3:Y:S02]  /*0640*/  FENCE.VIEW.ASYNC.S ;  /* 0x00000000000073c6 */ /* 0x000ee40000000000 */
[----:B---3--:R3:W4:Y:S08]  /*0650*/  SYNCS.EXCH.64 URZ, [UR4], UR8 ;  /* 0x0000000804ff75b2 */ /* 0x0087300008000100 */
[----:B------:R3:W1:Y:S01]  /*0660*/  SYNCS.EXCH.64 URZ, [UR4+0x30], UR6 ;  /* 0x0000300604ff75b2 */ /* 0x0006620008000100 */
        /* <DEDUP_REMOVED lines=10> */
[----:B------:R-:W-:Y:S01]  /*0710*/  NOP ;  /* 0x0000000000007918 */ /* 0x000fe20000000000 */
.L_x_9:
[----:B------:R-:W2:Y:S01]  /*0720*/  SHFL.IDX PT, R0, R57, RZ, 0x1f ;  /* 0x00001fff39007589 */ /* 0x000ea200000e0000 */
[----:B------:R-:W-:Y:S01]  /*0730*/  NOP ;  /* 0x0000000000007918 */ /* 0x000fe20000000000 */
[----:B--2---:R-:W-:-:S13]  /*0740*/  ISETP.NE.AND P0, PT, R0, 0x1, PT ;  /* 0x000000010000780c */ /* 0x004fda0003f05270 */
[----:B------:R-:W-:Y:S05]  /*0750*/  @P0 BRA `(.L_x_10) ;  /* 0x0000000000540947 */ /* 0x000fea0003800000 */
[----:B---3--:R-:W-:Y:S01]  /*0760*/  UMOV UR4, 0x400 ;  /* 0x0000040000047882 */ /* 0x008fe20000000000 */
        /* <DEDUP_REMOVED lines=10> */
[----:B------:R-:W2:Y:S02]  /*0810*/  FENCE.VIEW.ASYNC.S ;  /* 0x00000000000073c6 */ /* 0x000ea40000000000 */
[----:B--2---:R2:W3:Y:S08]  /*0820*/  SYNCS.EXCH.64 URZ, [UR4+0x60], UR8 ;  /* 0x0000600804ff75b2 */ /* 0x0044f00008000100 */
        /* <DEDUP_REMOVED lines=8> */
.L_x_10:
[----:B------:R-:W4:Y:S01]  /*08b0*/  SHFL.IDX PT, R0, R57, RZ, 0x1f ;  /* 0x00001fff39007589 */ /* 0x000f2200000e0000 */
[----:B------:R-:W-:Y:S01]  /*08c0*/  NOP ;  /* 0x0000000000007918 */ /* 0x000fe20000000000 */
[----:B----4-:R-:W-:-:S13]  /*08d0*/  ISETP.NE.AND P0, PT, R0, 0x3, PT ;  /* 0x000000030000780c */ /* 0x010fda0003f05270 */
[----:B------:R-:W-:Y:S05]  /*08e0*/  @P0 BRA `(.L_x_11) ;  /* 0x00000000002c0947 */ /* 0x000fea0003800000 */
[----:B--23--:R-:W-:Y:S01]  /*08f0*/  UMOV UR6, 0x400 ;  /* 0x0000040000067882 */ /* 0x00cfe20000000000 */
[----:B------:R-:W-:Y:S01]  /*0900*/  UMOV UR4, 0x20 ;  /* 0x0000002000047882 */ /* 0x000fe20000000000 */
[----:B------:R-:W-:Y:S02]  /*0910*/  ULEA UR6, UR47, UR6, 0x18 ;  /* 0x000000062f067291 */ /* 0x000fe4000f8ec0ff */
[----:B------:R-:W-:-:S04]  /*0920*/  UIADD3 UR4, UPT, UPT, -UR4, 0x100000, URZ ;  /* 0x0010000004047890 */ /* 0x000fc8000fffe1ff */
[----:B------:R-:W-:Y:S02]  /*0930*/  USHF.L.U32 UR5, UR4, 0xb, URZ ;  /* 0x0000000b04057899 */ /* 0x000fe400080006ff */
[----:B------:R-:W-:Y:S01]  /*0940*/  USHF.L.U32 UR4, UR4, 0x1, URZ ;  /* 0x0000000104047899 */ /* 0x000fe200080006ff */
[----:B------:R-:W-:Y:S01]  /*0950*/  ELECT P0, URZ, PT ;  /* 0x0000000000ff782f */ /* 0x000fe20003800000 */
[----:B------:R-:W2:Y:S10]  /*0960*/  FENCE.VIEW.ASYNC.S ;  /* 0x00000000000073c6 */ /* 0x000eb40000000000 */
[----:B--2---:R4:W2:Y:S01]  /*0970*/  SYNCS.EXCH.64 URZ, [UR6+0xa0], UR4 ;  /* 0x0000a00406ff75b2 */ /* 0x0048a20008000100 */
[----:B------:R4:W3:Y:S02]  /*0980*/  SYNCS.EXCH.64 URZ, [UR6+0xa8], UR4 ;  /* 0x0000a80406ff75b2 */ /* 0x0008e40008000100 */
[----:B----4-:R-:W-:Y:S01]  /*0990*/  NOP ;  /* 0x0000000000007918 */ /* 0x010fe20000000000 */
.L_x_11:
[----:B------:R-:W4:Y:S01]  /*09a0*/  SHFL.IDX PT, R0, R57, RZ, 0x1f ;  /* 0x00001fff39007589 */ /* 0x000f2200000e0000 */
[----:B------:R-:W-:Y:S01]  /*09b0*/  NOP ;  /* 0x0000000000007918 */ /* 0x000fe20000000000 */
[----:B----4-:R-:W-:-:S13]  /*09c0*/  ISETP.NE.AND P0, PT, R0, 0x4, PT ;  /* 0x000000040000780c */ /* 0x010fda0003f05270 */
[----:B------:R-:W-:Y:S05]  /*09d0*/  @P0 BRA `(.L_x_12) ;  /* 0x0000000000480947 */ /* 0x000fea0003800000 */
[----:B--23--:R-:W-:Y:S01]  /*09e0*/  UMOV UR4, 0x3a0 ;  /* 0x000003a000047882 */ /* 0x00cfe20000000000 */
[----:B------:R-:W-:Y:S01]  /*09f0*/  UMOV UR6, 0x400 ;  /* 0x0000040000067882 */ /* 0x000fe20000000000 */
[----:B------:R-:W-:Y:S01]  /*0a00*/  USEL UR4, UR4, 0x320, UP3 ;  /* 0x0000032004047887 */ /* 0x000fe20009800000 */
        /* <DEDUP_REMOVED lines=10> */
[----:B--2---:R4:W2:Y:S08]  /*0ab0*/  SYNCS.EXCH.64 URZ, [UR6+0xb0], UR8 ;  /* 0x0000b00806ff75b2 */ /* 0x0048b00008000100 */
[----:B------:R4:W3:Y:S01]  /*0ac0*/  SYNCS.EXCH.64 URZ, [UR6+0xc0], UR4 ;  /* 0x0000c00406ff75b2 */ /* 0x0008e20008000100 */
[----:B------:R4:W1:Y:S01]  /*0ad0*/  SYNCS.EXCH.64 URZ, [UR6+0xb8], UR8 ;  /* 0x0000b80806ff75b2 */ /* 0x0008620008000100 */
[----:B------:R4:W1:Y:S02]  /*0ae0*/  SYNCS.EXCH.64 URZ, [UR6+0xc8], UR4 ;  /* 0x0000c80406ff75b2 */ /* 0x0008640008000100 */
[----:B----4-:R-:W-:Y:S01]  /*0af0*/  NOP ;  /* 0x0000000000007918 */ /* 0x010fe20000000000 */
.L_x_12:
[----:B------:R-:W4:Y:S01]  /*0b00*/  SHFL.IDX PT, R0, R57, RZ, 0x1f ;  /* 0x00001fff39007589 */ /* 0x000f2200000e0000 */
[----:B------:R-:W-:Y:S01]  /*0b10*/  NOP ;  /* 0x0000000000007918 */ /* 0x000fe20000000000 */
[----:B----4-:R-:W-:-:S13]  /*0b20*/  ISETP.NE.AND P0, PT, R0, 0x5, PT ;  /* 0x000000050000780c */ /* 0x010fda0003f05270 */
[----:B------:R-:W-:Y:S05]  /*0b30*/  @P0 BRA `(.L_x_13) ;  /* 0x0000000000540947 */ /* 0x000fea0003800000 */
[----:B--23--:R-:W-:Y:S01]  /*0b40*/  UMOV UR4, 0x400 ;  /* 0x0000040000047882 */ /* 0x00cfe20000000000 */
        /* <DEDUP_REMOVED lines=14> */
[----:B------:R4:W1:Y:S01]  /*0c30*/  SYNCS.EXCH.64 URZ, [UR4+0xf8], UR8 ;  /* 0x0000f80804ff75b2 */ /* 0x0008620008000100 */
[----:B------:R4:W1:Y:S01]  /*0c40*/  SYNCS.EXCH.64 URZ, [UR4+0xe0], UR6 ;  /* 0x0000e00604ff75b2 */ /* 0x0008620008000100 */
[----:B------:R4:W1:Y:S01]  /*0c50*/  SYNCS.EXCH.64 URZ, [UR4+0x100], UR8 ;  /* 0x0001000804ff75b2 */ /* 0x0008620008000100 */
[----:B------:R4:W1:Y:S01]  /*0c60*/  SYNCS.EXCH.64 URZ, [UR4+0xe8], UR6 ;  /* 0x0000e80604ff75b2 */ /* 0x0008620008000100 */
[----:B------:R4:W1:Y:S02]  /*0c70*/  SYNCS.EXCH.64 URZ, [UR4+0x108], UR8 ;  /* 0x0001080804ff75b2 */ /* 0x0008640008000100 */
[----:B----4-:R-:W-:Y:S01]  /*0c80*/  NOP ;  /* 0x0000000000007918 */ /* 0x010fe20000000000 */
.L_x_13:
[----:B------:R-:W4:Y:S01]  /*0c90*/  SHFL.IDX PT, R0, R57, RZ, 0x1f ;  /* 0x00001fff39007589 */ /* 0x000f2200000e0000 */
[----:B------:R-:W-:Y:S01]  /*0ca0*/  ISETP.NE.OR P1, PT, RZ, UR21, !P1 ;  /* 0x00000015ff007c0c */ /* 0x000fe2000cf25670 */
        /* <DEDUP_REMOVED lines=12> */
[----:B------:R4:W3:Y:S01]  /*0d70*/  SYNCS.EXCH.64 URZ, [UR4+0x120], UR6 ;  /* 0x0001200604ff75b2 */ /* 0x0008e20008000100 */
[----:B------:R4:W1:Y:S01]  /*0d80*/  SYNCS.EXCH.64 URZ, [UR4+0x118], UR6 ;  /* 0x0001180604ff75b2 */ /* 0x0008620008000100 */
[----:B------:R4:W1:Y:S02]  /*0d90*/  SYNCS.EXCH.64 URZ, [UR4+0x128], UR6 ;  /* 0x0001280604ff75b2 */ /* 0x0008640008000100 */
[----:B----4-:R-:W-:Y:S01]  /*0da0*/  NOP ;  /* 0x0000000000007918 */ /* 0x010fe20000000000 */
.L_x_14:
[----:B------:R-:W-:Y:S01]  /*0db0*/  VOTEU.ALL UP0, P1 ;  /* 0x0000000000ff7886 */ /* 0x000fe20000800000 */
[----:B--23--:R-:W-:Y:S01]  /*0dc0*/  UMOV UR4, 0x20 ;  /* 0x0000002000047882 */ /* 0x00cfe20000000000 */
[----:B------:R-:W2:Y:S01]  /*0dd0*/  LDCU UR7, c[0x0][0x36c] ;  /* 0x00006d80ff0777ac */ /* 0x000ea20008000800 */
[----:B------:R-:W-:Y:S01]  /*0de0*/  NOP ;  /* 0x0000000000007918 */ /* 0x000fe20000000000 */
[----:B------:R-:W-:Y:S01]  /*0df0*/  LOP3.LUT R0, R70, 0x1f, RZ, 0xc0, !PT ;  /* 0x0000001f46007812 */ /* 0x000fe200078ec0ff */
[----:B------:R-:W-:Y:S01]  /*0e00*/  @!UP0 UMOV UR6, 0x400 ;  /* 0x0000040000068882 */ /* 0x000fe20000000000 */
[----:B------:R-:W-:-:S04]  /*0e10*/  @!UP0 UIADD3 UR4, UPT, UPT, -UR4, 0x100000, URZ ;  /* 0x0010000004048890 */ /* 0x000fc8000fffe1ff */
[----:B------:R-:W-:Y:S02]  /*0e20*/  @!UP0 USHF.L.U32 UR5, UR4, 0xb, URZ ;  /* 0x0000000b04058899 */ /* 0x000fe400080006ff */
[----:B------:R-:W-:Y:S02]  /*0e30*/  @!UP0 USHF.L.U32 UR4, UR4, 0x1, URZ ;  /* 0x0000000104048899 */ /* 0x000fe400080006ff */
[----:B------:R-:W-:Y:S01]  /*0e40*/  @!UP0 ULEA UR6, UR47, UR6, 0x18 ;  /* 0x000000062f068291 */ /* 0x000fe2000f8ec0ff */
[----:B------:R-:W-:Y:S01]  /*0e50*/  VOTEU.ALL UP0, P1 ;  /* 0x0000000000ff7886 */ /* 0x000fe20000800000 */
[----:B------:R-:W-:Y:S02]  /*0e60*/  UISETP.NE.AND UP4, UPT, UR21, URZ, UPT ;  /* 0x000000ff1500728c */ /* 0x000fe4000bf85270 */
[----:B--2---:R-:W-:Y:S01]  /*0e70*/  UISETP.EQ.U32.AND UP5, UPT, UR7, 0x1, UPT ;  /* 0x000000010700788c */ /* 0x004fe2000bfa2070 */
[----:B------:R-:W2:Y:S07]  /*0e80*/  FENCE.VIEW.ASYNC.S ;  /* 0x00000000000073c6 */ /* 0x000eae0000000000 */
[----:B--2---:R2:W3:Y:S01]  /*0e90*/  @!UP0 SYNCS.EXCH.64 URZ, [UR6+0x130], UR4 ;  /* 0x0001300406ff85b2 */ /* 0x0044e20008000100 */
[----:B------:R-:W-:Y:S05]  /*0ea0*/  BRA.U !UP5, `(.L_x_15) ;  /* 0x000000010d087547 */ /* 0x000fea000b800000 */
[----:B-1-3--:R-:W-:Y:S01]  /*0eb0*/  UCGABAR_ARV ;  /* 0x00000000000079c7 */ /* 0x00afe20008000000 */
[----:B------:R-:W-:Y:S05]  /*0ec0*/  BRA `(.L_x_16) ;  /* 0x0000000000047947 */ /* 0x000fea0003800000 */
.L_x_15:
[----:B-1-3--:R-:W-:Y:S01]  /*0ed0*/  NOP ;  /* 0x0000000000007918 */ /* 0x00afe20000000000 */
.L_x_16:
[----:B------:R-:W1:Y:S01]  /*0ee0*/  S2UR UR20, SR_CTAID.X ;  /* 0x00000000001479c3 */ /* 0x000e620000002500 */
[----:B------:R-:W-:-:S05]  /*0ef0*/  CS2R.32 R58, SR_CgaSize ;  /* 0x00000000003a7805 */ /* 0x000fca0000008a00 */
[----:B------:R-:W-:-:S05]  /*0f00*/  IMAD R58, R58, -0xa0, RZ ;  /* 0xffffff603a3a7824 */ /* 0x000fca00078e02ff */
[----:B--2---:R-:W-:-:S14]  /*0f10*/  R2UR UR5, R58 ;  /* 0x000000003a0572ca */ /* 0x004fdc00000e0000 */
[----:B------:R-:W2:Y:S01]  /*0f20*/  LDCU UR5, c[0x0][UR5+0x2b0] ;  /* 0x00005600050577ac */ /* 0x000ea20008000800 */
[----:B------:R-:W-:-:S05]  /*0f30*/  CS2R.32 R58, SR_CgaSize ;  /* 0x00000000003a7805 */ /* 0x000fca0000008a00 */
[----:B------:R-:W-:-:S05]  /*0f40*/  IMAD R58, R58, -0xa0, RZ ;  /* 0xffffff603a3a7824 */ /* 0x000fca00078e02ff */
[----:B------:R-:W-:-:S14]  /*0f50*/  R2UR UR4, R58 ;  /* 0x000000003a0472ca */ /* 0x000fdc00000e0000 */
[----:B------:R-:W3:Y:S01]  /*0f60*/  LDCU UR4, c[0x0][UR4+0x2b4] ;  /* 0x00005680040477ac */ /* 0x000ee20008000800 */
[----:B------:R-:W4:Y:S01]  /*0f70*/  S2UR UR7, SR_CTAID.Y ;  /* 0x00000000000779c3 */ /* 0x000f220000002600 */
[----:B------:R-:W-:-:S05]  /*0f80*/  CS2R.32 R58, SR_CgaSize ;  /* 0x00000000003a7805 */ /* 0x000fca0000008a00 */
[----:B------:R-:W-:-:S05]  /*0f90*/  IMAD R58, R58, -0xa0, RZ ;  /* 0xffffff603a3a7824 */ /* 0x000fca00078e02ff */
[----:B------:R-:W-:-:S14]  /*0fa0*/  R2UR UR8, R58 ;  /* 0x000000003a0872ca */ /* 0x000fdc00000e0000 */
[----:B------:R-:W3:Y:S01]  /*0fb0*/  LDCU UR8, c[0x0][UR8+0x2a0] ;  /* 0x00005400080877ac */ /* 0x000ee20008000800 */
[----:B------:R-:W3:Y:S01]  /*0fc0*/  LDCU UR25, c[0x0][0xb24] ;  /* 0x00016480ff1977ac */ /* 0x000ee20008000800 */
[----:B------:R-:W1:Y:S01]  /*0fd0*/  S2UR UR36, SR_CTAID.Z ;  /* 0x00000000002479c3 */ /* 0x000e620000002700 */
[----:B------:R-:W-:-:S05]  /*0fe0*/  CS2R.32 R58, SR_CgaSize ;  /* 0x00000000003a7805 */ /* 0x000fca0000008a00 */
[----:B------:R-:W-:-:S05]  /*0ff0*/  IMAD R58, R58, -0xa0, RZ ;  /* 0xffffff603a3a7824 */ /* 0x000fca00078e02ff */
[----:B------:R-:W-:-:S14]  /*1000*/  R2UR UR63, R58 ;  /* 0x000000003a3f72ca */ /* 0x000fdc00000e0000 */
[----:B------:R-:W3:Y:S01]  /*1010*/  LDCU UR63, c[0x0][UR63+0x2a4] ;  /* 0x000054803f3f77ac */ /* 0x000ee20008000800 */
[----:B------:R-:W-:Y:S02]  /*1020*/  UISETP.GT.U32.AND UP0, UPT, UR68, 0xffff, UPT ;  /* 0x0000ffff4400788c */ /* 0x000fe4000bf04070 */
[----:B------:R-:W-:Y:S01]  /*1030*/  USHF.L.U32 UR37, UR47, 0x9, URZ ;  /* 0x000000092f257899 */ /* 0x000fe200080006ff */
[----:B-1----:R-:W-:Y:S01]  /*1040*/  I2FP.F32.U32 R3, UR20 ;  /* 0x0000001400037c45 */ /* 0x002fe20008201000 */
[----:B------:R-:W-:Y:S01]  /*1050*/  UMOV UR28, 0x5 ;  /* 0x00000005001c7882 */ /* 0x000fe20000000000 */
[----:B------:R-:W1:Y:S03]  /*1060*/  LDCU UR45, c[0x0][0xb24] ;  /* 0x00016480ff2d77ac */ /* 0x000e660008000800 */
[----:B--2---:R-:W-:Y:S01]  /*1070*/  FMUL R3, R3, UR5 ;  /* 0x0000000503037c20 */ /* 0x004fe20008400000 */
[----:B------:R-:W2:Y:S01]  /*1080*/  LDCU UR27, c[0x0][0xb30] ;  /* 0x00016600ff1b77ac */ /* 0x000ea20008000800 */
[----:B----4-:R-:W-:Y:S01]  /*1090*/  I2FP.F32.U32 R2, UR7 ;  /* 0x0000000700027c45 */ /* 0x010fe20008201000 */
[----:B------:R-:W-:-:S03]  /*10a0*/  USHF.L.U32 UR55, UR20, 0x6, URZ ;  /* 0x0000000614377899 */ /* 0x000fc600080006ff */
[----:B------:R-:W4:Y:S01]  /*10b0*/  F2I.U32.TRUNC.NTZ R3, R3 ;  /* 0x0000000300037305 */ /* 0x000f22000020f000 */
[----:B------:R-:W-:Y:S01]  /*10c0*/  USEL UR31, UR68, 0xffff, !UP0 ;  /* 0x0000ffff441f7887 */ /* 0x000fe2000c000000 */
[----:B---3--:R-:W-:Y:S01]  /*10d0*/  FMUL R2, R2, UR4 ;  /* 0x0000000402027c20 */ /* 0x008fe20008400000 */
[----:B------:R-:W-:Y:S01]  /*10e0*/  UISETP.GE.AND UP2, UPT, UR25, 0x1, UPT ;  /* 0x000000011900788c */ /* 0x000fe2000bf46270 */
[----:B------:R-:W-:-:S04]  /*10f0*/  UMOV UR24, UR7 ;  /* 0x0000000700187c82 */ /* 0x000fc80008000000 */
[----:B------:R-:W3:Y:S01]  /*1100*/  F2I.U32.TRUNC.NTZ R2, R2 ;  /* 0x0000000200027305 */ /* 0x000ee2000020f000 */
[----:B----4-:R-:W-:Y:S02]  /*1110*/  R2UR UR4, R3 ;  /* 0x00000000030472ca */ /* 0x010fe400000e0000 */
[----:B------:R-:W-:Y:S02]  /*1120*/  PRMT R3, RZ, 0x7610, R3 ;  /* 0x00007610ff037816 */ /* 0x000fe40000000003 */
[----:B---3--:R-:W-:Y:S02]  /*1130*/  R2UR UR6, R2 ;  /* 0x00000000020672ca */ /* 0x008fe400000e0000 */
[----:B------:R-:W-:-:S07]  /*1140*/  PRMT R2, RZ, 0x7610, R2 ;  /* 0x00007610ff027816 */ /* 0x000fce0000000002 */
[----:B------:R-:W-:-:S04]  /*1150*/  UIADD3 UR5, UPT, UPT, -UR4, URZ, URZ ;  /* 0x000000ff04057290 */ /* 0x000fc8000fffe1ff */
[----:B------:R-:W-:Y:S02]  /*1160*/  UIMAD UR5, UR8, UR5, UR20 ;  /* 0x00000005080572a4 */ /* 0x000fe4000f8e0214 */
[----:B------:R-:W-:-:S04]  /*1170*/  UIADD3 UR4, UPT, UPT, -UR6, URZ, URZ ;  /* 0x000000ff06047290 */ /* 0x000fc8000fffe1ff */
[----:B------:R-:W-:Y:S01]  /*1180*/  IMAD.U32 R58, RZ, RZ, UR5 ;  /* 0x00000005ff3a7e24 */ /* 0x000fe2000f8e00ff */
[----:B------:R-:W-:Y:S01]  /*1190*/  UIMAD UR63, UR63, UR4, UR7 ;  /* 0x000000043f3f72a4 */ /* 0x000fe2000f8e0207 */
[----:B-12---:R-:W-:Y:S11]  /*11a0*/  BRA.U UP4, `(.L_x_17) ;  /* 0x0000000104407547 */ /* 0x006ff6000b800000 */
[----:B------:R-:W-:-:S13]  /*11b0*/  R2UR UR4, R58 ;  /* 0x000000003a0472ca */ /* 0x000fda00000e0000 */
[----:B------:R-:W-:Y:S02]  /*11c0*/  UISETP.GT.U32.AND UP0, UPT, UR4, 0x1, UPT ;  /* 0x000000010400788c */ /* 0x000fe4000bf04070 */
[----:B------:R-:W-:Y:S02]  /*11d0*/  ULOP3.LUT UR4, UR4, 0xfffffffe, URZ, 0xc0, !UPT ;  /* 0xfffffffe04047892 */ /* 0x000fe4000f8ec0ff */
[----:B------:R-:W-:Y:S02]  /*11e0*/  UISETP.NE.AND UP1, UPT, UR63, URZ, UP0 ;  /* 0x000000ff3f00728c */ /* 0x000fe40008725270 */
[----:B------:R-:W-:Y:S02]  /*11f0*/  UISETP.NE.AND UP0, UPT, UR63, 0x1, UP0 ;  /* 0x000000013f00788c */ /* 0x000fe40008705270 */
[----:B------:R-:W-:Y:S02]  /*1200*/  USEL UR7, URZ, 0x1, UP1 ;  /* 0x00000001ff077887 */ /* 0x000fe40008800000 */
[----:B------:R-:W-:-:S02]  /*1210*/  USEL UR6, URZ, 0x4, UP0 ;  /* 0x00000004ff067887 */ /* 0x000fc40008000000 */
[----:B------:R-:W-:Y:S02]  /*1220*/  USEL UR5, URZ, 0x2, UP1 ;  /* 0x00000002ff057887 */ /* 0x000fe40008800000 */
[----:B------:R-:W-:Y:S02]  /*1230*/  ULEA UR4, UR63, UR4, 0x1 ;  /* 0x000000043f047291 */ /* 0x000fe4000f8e08ff */
[----:B------:R-:W-:Y:S02]  /*1240*/  USEL UR8, URZ, 0x8, UP0 ;  /* 0x00000008ff087887 */ /* 0x000fe40008000000 */
[----:B------:R-:W-:-:S03]  /*1250*/  UIADD3 UR5, UPT, UPT, UR5, UR6, UR7 ;  /* 0x0000000605057290 */ /* 0x000fc6000fffe007 */
[----:B------:R-:W-:Y:S01]  /*1260*/  UMOV UR6, 0x3 ;  /* 0x0000000300067882 */ /* 0x000fe20000000000 */
[----:B------:R-:W-:Y:S02]  /*1270*/  UIADD3 UR5, UPT, UPT, UR5, UR8, URZ ;  /* 0x0000000805057290 */ /* 0x000fe4000fffe0ff */
[----:B------:R-:W-:-:S04]  /*1280*/  USHF.L.U32 UR4, UR6, UR4, URZ ;  /* 0x0000000406047299 */ /* 0x000fc800080006ff */
[----:B------:R-:W-:Y:S02]  /*1290*/  MOV R3, UR5 ;  /* 0x0000000500037c02 */ /* 0x000fe40008000f00 */
[----:B------:R-:W-:Y:S02]  /*12a0*/  IMAD.U32 R2, RZ, RZ, UR4 ;  /* 0x00000004ff027e24 */ /* 0x000fe4000f8e00ff */
.L_x_17:
[----:B------:R-:W-:Y:S05]  /*12b0*/  BRA.U !UP2, `(.L_x_18) ;  /* 0x000000010ad47547 */ /* 0x000fea000b800000 */
[----:B------:R-:W1:Y:S01]  /*12c0*/  LDCU.128 UR12, c[0x0][0xb10] ;  /* 0x00016200ff0c77ac */ /* 0x000e620008000c00 */
[----:B------:R-:W2:Y:S01]  /*12d0*/  LDCU UR6, c[0x0][0x370] ;  /* 0x00006e00ff0677ac */ /* 0x000ea20008000800 */
[----:B------:R-:W3:Y:S01]  /*12e0*/  LDCU UR5, c[0x0][0x374] ;  /* 0x00006e80ff0577ac */ /* 0x000ee20008000800 */
[----:B------:R-:W4:Y:S01]  /*12f0*/  LDCU UR26, c[0x0][0xb0c] ;  /* 0x00016180ff1a77ac */ /* 0x000f220008000800 */
[----:B------:R-:W4:Y:S01]  /*1300*/  LDCU UR4, c[0x0][0xb20] ;  /* 0x00016400ff0477ac */ /* 0x000f220008000800 */
[----:B------:R-:W4:Y:S01]  /*1310*/  LDCU.64 UR8, c[0x0][0xb28] ;  /* 0x00016500ff0877ac */ /* 0x000f220008000a00 */
[----:B-1----:R-:W-:Y:S02]  /*1320*/  UISETP.NE.AND UP0, UPT, UR14, 0x1, UPT ;  /* 0x000000010e00788c */ /* 0x002fe4000bf05270 */
[----:B---3--:R-:W-:Y:S02]  /*1330*/  UIMAD.WIDE.U32 UR10, UR5, UR15, URZ ;  /* 0x0000000f050a72a5 */ /* 0x008fe4000f8e00ff */
[----:B--2---:R-:W-:-:S02]  /*1340*/  UIMAD.WIDE.U32 UR18, UR6, UR12, URZ ;  /* 0x0000000c061272a5 */ /* 0x004fc4000f8e00ff */
[----:B----4-:R-:W-:Y:S02]  /*1350*/  UISETP.NE.AND UP1, UPT, UR26, 0x1, UPT ;  /* 0x000000011a00788c */ /* 0x010fe4000bf25270 */
[----:B------:R-:W-:Y:S01]  /*1360*/  UISETP.NE.AND UP2, UPT, UR25, 0x1, UPT ;  /* 0x000000011900788c */ /* 0x000fe2000bf45270 */
[----:B------:R-:W-:Y:S02]  /*1370*/  UMOV UR10, UR11 ;  /* 0x0000000b000a7c82 */ /* 0x000fe40008000000 */
[----:B------:R-:W-:Y:S01]  /*1380*/  UMOV UR18, UR19 ;  /* 0x0000001300127c82 */ /* 0x000fe20008000000 */
[----:B------:R-:W-:Y:S02]  /*1390*/  @UP0 USHF.R.U32.HI UR5, URZ, UR4, UR10 ;  /* 0x00000004ff050299 */ /* 0x000fe4000801160a */
[----:B------:R-:W-:Y:S02]  /*13a0*/  UIMAD.WIDE.U32 UR22, UR24, UR15, URZ ;  /* 0x0000000f181672a5 */ /* 0x000fe4000f8e00ff */
[----:B------:R-:W-:-:S02]  /*13b0*/  UIMAD.WIDE.U32 UR10, UR5, UR8, URZ ;  /* 0x00000008050a72a5 */ /* 0x000fc4000f8e00ff */
[----:B------:R-:W-:Y:S02]  /*13c0*/  @UP1 USHF.R.U32.HI UR6, URZ, UR13, UR18 ;  /* 0x0000000dff061299 */ /* 0x000fe40008011612 */
[----:B------:R-:W-:Y:S02]  /*13d0*/  UIMAD.WIDE.U32 UR16, UR20, UR12, URZ ;  /* 0x0000000c141072a5 */ /* 0x000fe4000f8e00ff */
[----:B------:R-:W-:Y:S01]  /*13e0*/  UIMAD.WIDE.U32 UR18, UR6, UR8, URZ ;  /* 0x00000008061272a5 */ /* 0x000fe2000f8e00ff */
[----:B------:R-:W-:Y:S01]  /*13f0*/  UMOV UR22, UR23 ;  /* 0x0000001700167c82 */ /* 0x000fe20008000000 */
[----:B------:R-:W-:Y:S01]  /*1400*/  UMOV UR10, UR11 ;  /* 0x0000000b000a7c82 */ /* 0x000fe20008000000 */
[----:B------:R-:W-:Y:S02]  /*1410*/  USHF.R.U32.HI UR22, URZ, UR4, UR22 ;  /* 0x00000004ff167299 */ /* 0x000fe40008011616 */
[----:B------:R-:W-:Y:S02]  /*1420*/  @UP2 USHF.R.U32.HI UR5, URZ, UR9, UR10 ;  /* 0x00000009ff052299 */ /* 0x000fe4000801160a */
[----:B------:R-:W-:Y:S01]  /*1430*/  UMOV UR7, UR19 ;  /* 0x0000001300077c82 */ /* 0x000fe20008000000 */
[----:B------:R-:W-:Y:S01]  /*1440*/  UMOV UR16, UR17 ;  /* 0x0000001100107c82 */ /* 0x000fe20008000000 */
[----:B------:R-:W-:-:S02]  /*1450*/  @UP2 USHF.R.U32.HI UR6, URZ, UR9, UR7 ;  /* 0x00000009ff062299 */ /* 0x000fc40008011607 */
[----:B------:R-:W-:Y:S02]  /*1460*/  USHF.R.U32.HI UR13, URZ, UR13, UR16 ;  /* 0x0000000dff0d7299 */ /* 0x000fe40008011610 */
[----:B------:R-:W-:Y:S02]  /*1470*/  USEL UR4, UR24, UR22, !UP0 ;  /* 0x0000001618047287 */ /* 0x000fe4000c000000 */
[----:B------:R-:W-:Y:S02]  /*1480*/  UIMAD UR7, UR5, UR25, URZ ;  /* 0x00000019050772a4 */ /* 0x000fe4000f8e02ff */
[----:B------:R-:W-:Y:S02]  /*1490*/  USEL UR5, UR20, UR13, !UP1 ;  /* 0x0000000d14057287 */ /* 0x000fe4000c800000 */
[----:B------:R-:W-:Y:S02]  /*14a0*/  UIMAD UR12, UR6, UR25, URZ ;  /* 0x00000019060c72a4 */ /* 0x000fe4000f8e02ff */
[----:B------:R-:W-:-:S02]  /*14b0*/  UISETP.GE.AND UP0, UPT, UR4, UR7, UPT ;  /* 0x000000070400728c */ /* 0x000fc4000bf06270 */
[----:B------:R-:W-:Y:S02]  /*14c0*/  UIMAD.WIDE.U32 UR10, UR4, UR8, URZ ;  /* 0x00000008040a72a5 */ /* 0x000fe4000f8e00ff */
[----:B------:R-:W-:Y:S02]  /*14d0*/  UISETP.GE.OR UP0, UPT, UR5, UR12, UP0 ;  /* 0x0000000c0500728c */ /* 0x000fe40008706670 */
[----:B------:R-:W-:Y:S02]  /*14e0*/  UIMAD.WIDE.U32 UR12, UR5, UR8, URZ ;  /* 0x00000008050c72a5 */ /* 0x000fe4000f8e00ff */
[----:B------:R-:W-:Y:S01]  /*14f0*/  UIADD3 UR10, UPT, UPT, -UR4, URZ, URZ ;  /* 0x000000ff040a7290 */ /* 0x000fe2000fffe1ff */
[----:B------:R-:W-:Y:S01]  /*1500*/  UMOV UR8, UR11 ;  /* 0x0000000b00087c82 */ /* 0x000fe20008000000 */
[----:B------:R-:W-:Y:S02]  /*1510*/  UIADD3 UR11, UPT, UPT, -UR5, URZ, URZ ;  /* 0x000000ff050b7290 */ /* 0x000fe4000fffe1ff */
[----:B------:R-:W-:-:S03]  /*1520*/  USHF.R.U32.HI UR8, URZ, UR9, UR8 ;  /* 0x00000009ff087299 */ /* 0x000fc60008011608 */
[----:B------:R-:W-:Y:S01]  /*1530*/  @!UP0 UMOV UR7, UR13 ;  /* 0x0000000d00078c82 */ /* 0x000fe20008000000 */
[----:B------:R-:W-:Y:S02]  /*1540*/  UIMAD UR24, UR14, UR10, UR24 ;  /* 0x0000000a0e1872a4 */ /* 0x000fe4000f8e0218 */
[----:B------:R-:W-:Y:S02]  /*1550*/  USEL UR8, UR4, UR8, !UP2 ;  /* 0x0000000804087287 */ /* 0x000fe4000d000000 */
[----:B------:R-:W-:Y:S02]  /*1560*/  @!UP0 USHF.R.U32.HI UR7, URZ, UR9, UR7 ;  /* 0x00000009ff078299 */ /* 0x000fe40008011607 */
[----:B------:R-:W-:Y:S02]  /*1570*/  UIADD3 UR9, UPT, UPT, -UR8, URZ, URZ ;  /* 0x000000ff08097290 */ /* 0x000fe4000fffe1ff */
[----:B------:R-:W-:Y:S02]  /*1580*/  @!UP0 USEL UR7, UR5, UR7, !UP2 ;  /* 0x0000000705078287 */ /* 0x000fe4000d000000 */
[----:B------:R-:W-:-:S02]  /*1590*/  UIMAD UR9, UR25, UR9, UR4 ;  /* 0x00000009190972a4 */ /* 0x000fc4000f8e0204 */
[----:B------:R-:W-:Y:S02]  /*15a0*/  @!UP0 UIADD3 UR8, UPT, UPT, UR8, -UR7, URZ ;  /* 0x8000000708088290 */ /* 0x000fe4000fffe0ff */
[----:B------:R-:W-:Y:S02]  /*15b0*/  @!UP0 UIMAD UR6, UR9, UR6, UR7 ;  /* 0x00000006090682a4 */ /* 0x000fe4000f8e0207 */
[----:B------:R-:W-:Y:S02]  /*15c0*/  @!UP0 UIMAD UR4, UR8, UR25, UR5 ;  /* 0x00000019080482a4 */ /* 0x000fe4000f8e0205 */
[----:B------:R-:W-:Y:S02]  /*15d0*/  UIMAD UR20, UR26, UR11, UR20 ;  /* 0x0000000b1a1472a4 */ /* 0x000fe4000f8e0214 */
[----:B------:R-:W-:Y:S01]  /*15e0*/  UIMAD UR24, UR4, UR14, UR24 ;  /* 0x0000000e041872a4 */ /* 0x000fe2000f8e0218 */
[----:B------:R-:W-:Y:S02]  /*15f0*/  @!UP0 UMOV UR5, UR6 ;  /* 0x0000000600058c82 */ /* 0x000fe40008000000 */
[----:B------:R-:W-:-:S12]  /*1600*/  UIMAD UR20, UR5, UR26, UR20 ;  /* 0x0000001a051472a4 */ /* 0x000fd8000f8e0214 */
.L_x_18:
[----:B------:R-:W-:Y:S02]  /*1610*/  UISETP.NE.AND UP1, UPT, UR27, 0x1, UPT ;  /* 0x000000011b00788c */ /* 0x000fe4000bf25270 */
[----:B------:R-:W-:Y:S02]  /*1620*/  ULOP3.LUT UR31, UR31, 0xffff, URZ, 0xc0, !UPT ;  /* 0x0000ffff1f1f7892 */ /* 0x000fe4000f8ec0ff */
[----:B------:R-:W-:Y:S02]  /*1630*/  UISETP.NE.AND UP0, UPT, UR21, 0x2, UPT ;  /* 0x000000021500788c */ /* 0x000fe4000bf05270 */
[----:B------:R-:W-:Y:S02]  /*1640*/  ULOP3.LUT UR37, UR37, 0x400, URZ, 0xc0, !UPT ;  /* 0x0000040025257892 */ /* 0x000fe4000f8ec0ff */
[----:B------:R-:W-:Y:S02]  /*1650*/  ULOP3.LUT UR55, UR55, 0x40, URZ, 0xc0, !UPT ;  /* 0x0000004037377892 */ /* 0x000fe4000f8ec0ff */
[----:B------:R-:W-:Y:S01]  /*1660*/  USHF.L.U32 UR31, UR28, UR31, URZ ;  /* 0x0000001f1c1f7299 */ /* 0x000fe200080006ff */
[----:B------:R-:W-:Y:S11]  /*1670*/  BRA.U UP1, `(.L_x_19) ;  /* 0x0000000101447547 */ /* 0x000ff6000b800000 */
[----:B------:R-:W1:Y:S01]  /*1680*/  LDCU.128 UR8, c[0x0][0xb10] ;  /* 0x00016200ff0877ac */ /* 0x000e620008000c00 */
[----:B------:R-:W2:Y:S01]  /*1690*/  LDCU UR12, c[0x0][0xb0c] ;  /* 0x00016180ff0c77ac */ /* 0x000ea20008000800 */
[----:B------:R-:W3:Y:S01]  /*16a0*/  LDCU UR13, c[0x0][0xb20] ;  /* 0x00016400ff0d77ac */ /* 0x000ee20008000800 */
[----:B-1----:R-:W-:Y:S02]  /*16b0*/  UIMAD.WIDE.U32 UR6, UR20, UR8, URZ ;  /* 0x00000008140672a5 */ /* 0x002fe4000f8e00ff */
[----:B------:R-:W-:Y:S02]  /*16c0*/  UIMAD.WIDE.U32 UR4, UR24, UR11, URZ ;  /* 0x0000000b180472a5 */ /* 0x000fe4000f8e00ff */
[----:B--2---:R-:W-:Y:S02]  /*16d0*/  UISETP.NE.AND UP2, UPT, UR12, 0x1, UPT ;  /* 0x000000010c00788c */ /* 0x004fe4000bf45270 */
[----:B------:R-:W-:Y:S01]  /*16e0*/  UISETP.NE.AND UP1, UPT, UR10, 0x1, UPT ;  /* 0x000000010a00788c */ /* 0x000fe2000bf25270 */
[----:B------:R-:W-:-:S02]  /*16f0*/  UMOV UR6, UR7 ;  /* 0x0000000700067c82 */ /* 0x000fc40008000000 */
[----:B------:R-:W-:Y:S01]  /*1700*/  UMOV UR4, UR5 ;  /* 0x0000000500047c82 */ /* 0x000fe20008000000 */
[----:B------:R-:W-:Y:S02]  /*1710*/  USHF.R.U32.HI UR6, URZ, UR9, UR6 ;  /* 0x00000009ff067299 */ /* 0x000fe40008011606 */
[----:B---3--:R-:W-:Y:S02]  /*1720*/  USHF.R.U32.HI UR4, URZ, UR13, UR4 ;  /* 0x0000000dff047299 */ /* 0x008fe40008011604 */
[----:B------:R-:W-:Y:S02]  /*1730*/  USEL UR5, UR20, UR6, !UP2 ;  /* 0x0000000614057287 */ /* 0x000fe4000d000000 */
[----:B------:R-:W-:-:S04]  /*1740*/  USEL UR4, UR24, UR4, !UP1 ;  /* 0x0000000418047287 */ /* 0x000fc8000c800000 */
[----:B------:R-:W-:Y:S02]  /*1750*/  UIADD3 UR6, UPT, UPT, UR5, -UR4, URZ ;  /* 0x8000000405067290 */ /* 0x000fe4000fffe0ff */
[----:B------:R-:W-:Y:S02]  /*1760*/  UIADD3 UR4, UPT, UPT, -UR5, UR4, URZ ;  /* 0x0000000405047290 */ /* 0x000fe4000fffe1ff */
[----:B------:R-:W-:Y:S02]  /*1770*/  UIMAD UR24, UR6, UR10, UR24 ;  /* 0x0000000a061872a4 */ /* 0x000fe4000f8e0218 */
[----:B------:R-:W-:-:S12]  /*1780*/  UIMAD UR20, UR4, UR12, UR20 ;  /* 0x0000000c041472a4 */ /* 0x000fd8000f8e0214 */
.L_x_19:
[----:B------:R-:W-:Y:S05]  /*1790*/  BRA.U !UP5, `(.L_x_20) ;  /* 0x000000010d0c7547 */ /* 0x000fea000b800000 */
[----:B------:R-:W-:Y:S01]  /*17a0*/  UCGABAR_WAIT ;  /* 0x0000000000007dc7 */ /* 0x000fe20008000000 */
[----:B------:R-:W-:Y:S01]  /*17b0*/  CCTL.IVALL ;  /* 0x00000000ff00798f */ /* 0x000fe20002000000 */
[----:B------:R-:W-:Y:S05]  /*17c0*/  BRA `(.L_x_21) ;  /* 0x0000000000047947 */ /* 0x000fea0003800000 */
.L_x_20:
[----:B------:R-:W-:Y:S06]  /*17d0*/  BAR.SYNC.DEFER_BLOCKING 0x0 ;  /* 0x0000000000007b1d */ /* 0x000fec0000010000 */
.L_x_21:
[----:B------:R-:W-:Y:S05]  /*17e0*/  BRA.U UP0, `(.L_x_22) ;  /* 0x0000001500b47547 */ /* 0x000fea000b800000 */
[----:B------:R-:W1:Y:S01]  /*17f0*/  LDCU UR6, c[0x0][0x38c] ;  /* 0x00007180ff0677ac */ /* 0x000e620008000800 */
[----:B------:R-:W-:Y:S01]  /*1800*/  PLOP3.LUT P2, PT, PT, PT, UP3, 0x80, 0x8 ;  /* 0x000000000008781c */ /* 0x000fe20003f4f038 */
[----:B------:R-:W-:Y:S01]  /*1810*/  IMAD.MOV.U32 R12, RZ, RZ, 0x1 ;  /* 0x00000001ff0c7424 */ /* 0x000fe200078e00ff */
[----:B------:R-:W-:Y:S02]  /*1820*/  ISETP.NE.AND P3, PT, R0, RZ, P4 ;  /* 0x000000ff0000720c */ /* 0x000fe40002765270 */
[----:B------:R-:W-:Y:S02]  /*1830*/  CS2R R10, SRZ ;  /* 0x00000000000a7805 */ /* 0x000fe4000001ff00 */
[----:B------:R-:W-:Y:S01]  /*1840*/  PLOP3.LUT P2, PT, P2, PT, PT, 0x8, 0x80 ;  /* 0x000000000080781c */ /* 0x000fe2000174e170 */
[----:B------:R-:W-:Y:S01]  /*1850*/  IMAD.MOV.U32 R9, RZ, RZ, RZ ;  /* 0x000000ffff097224 */ /* 0x000fe200078e00ff */
[----:B------:R-:W2:Y:S01]  /*1860*/  LDCU UR49, c[0x0][0x370] ;  /* 0x00006e00ff3177ac */ /* 0x000ea20008000800 */
[----:B------:R-:W-:Y:S01]  /*1870*/  IMAD.MOV.U32 R8, RZ, RZ, 0x1 ;  /* 0x00000001ff087424 */ /* 0x000fe200078e00ff */
[----:B------:R-:W3:Y:S01]  /*1880*/  LDCU.64 UR42, c[0x0][0x348] ;  /* 0x00006900ff2a77ac */ /* 0x000ee20008000a00 */
[----:B------:R-:W-:Y:S01]  /*1890*/  ULEA.HI UR53, UR37, UR55, URZ, 0x1b ;  /* 0x0000003725357291 */ /* 0x000fe2000f8fd8ff */
[----:B------:R-:W4:Y:S01]  /*18a0*/  LDCU UR48, c[0x0][0x374] ;  /* 0x00006e80ff3077ac */ /* 0x000f220008000800 */
[----:B-1----:R-:W-:-:S02]  /*18b0*/  UIADD3 UR5, UPT, UPT, UR6, 0x3f, URZ ;  /* 0x0000003f06057890 */ /* 0x002fc4000fffe0ff */
[----:B------:R-:W-:Y:S02]  /*18c0*/  UIADD3 UR56, UPT, UPT, UR6, 0x7e, URZ ;  /* 0x0000007e06387890 */ /* 0x000fe4000fffe0ff */
[----:B------:R-:W-:Y:S01]  /*18d0*/  USHF.R.S32.HI UR4, URZ, 0x1f, UR5 ;  /* 0x0000001fff047899 */ /* 0x000fe20008011405 */
[----:B------:R-:W-:-:S03]  /*18e0*/  UMOV UR29, URZ ;  /* 0x000000ff001d7c82 */ /* 0x000fc60008000000 */
[----:B------:R-:W-:Y:S02]  /*18f0*/  ULEA.HI UR4, UR4, UR5, URZ, 0x6 ;  /* 0x0000000504047291 */ /* 0x000fe4000f8f30ff */
[----:B------:R-:W-:Y:S02]  /*1900*/  UIADD3 UR5, UPT, UPT, UR6, -0x1, URZ ;  /* 0xffffffff06057890 */ /* 0x000fe4000fffe0ff */
[----:B------:R-:W-:Y:S02]  /*1910*/  USHF.R.S32.HI UR51, URZ, 0x6, UR4 ;  /* 0x00000006ff337899 */ /* 0x000fe40008011404 */
[----:B------:R-:W-:Y:S02]  /*1920*/  UISETP.GE.U32.AND UP1, UPT, UR5, -0x7f, UPT ;  /* 0xffffff810500788c */ /* 0x000fe4000bf26070 */
[----:B------:R-:W-:-:S04]  /*1930*/  UISETP.LT.U32.AND UP0, UPT, UR51, 0x6, UPT ;  /* 0x000000063300788c */ /* 0x000fc8000bf01070 */
[----:B------:R-:W-:Y:S02]  /*1940*/  USEL UR50, UR51, 0x6, UP0 ;  /* 0x0000000633327887 */ /* 0x000fe40008000000 */
[----:B------:R-:W-:Y:S02]  /*1950*/  UISETP.NE.AND UP0, UPT, UR21, URZ, UPT ;  /* 0x000000ff1500728c */ /* 0x000fe4000bf05270 */
[----:B------:R-:W-:Y:S02]  /*1960*/  UIADD3 UR4, UPT, UPT, UR50, -0x1, URZ ;  /* 0xffffffff32047890 */ /* 0x000fe4000fffe0ff */
[----:B------:R-:W-:Y:S02]  /*1970*/  @UP1 UIADD3 UR4, UPT, UPT, UR50, URZ, URZ ;  /* 0x000000ff32041290 */ /* 0x000fe4000fffe0ff */
[----:B------:R-:W-:Y:S02]  /*1980*/  USEL UR38, UR46, 0x2, UP0 ;  /* 0x000000022e267887 */ /* 0x000fe40008000000 */
[----:B------:R-:W-:-:S02]  /*1990*/  UIADD3 UR54, UPT, UPT, UR51, -UR50, URZ ;  /* 0x8000003233367290 */ /* 0x000fc4000fffe0ff */
[----:B------:R-:W-:Y:S02]  /*19a0*/  UIADD3 UR39, UPT, UPT, UR4, 0x1, URZ ;  /* 0x0000000104277890 */ /* 0x000fe4000fffe0ff */
[----:B--234-:R-:W-:-:S12]  /*19b0*/  UIADD3 UR52, UPT, UPT, -UR4, URZ, URZ ;  /* 0x000000ff04347290 */ /* 0x01cfd8000fffe1ff */
.L_x_46:
[----:B------:R-:W-:Y:S01]  /*19c0*/  UISETP.NE.AND UP0, UPT, UR47, URZ, UPT ;  /* 0x000000ff2f00728c */ /* 0x000fe2000bf05270 */
[----:B-1----:R-:W1:Y:S08]  /*19d0*/  S2UR UR47, SR_CgaCtaId ;  /* 0x00000000002f79c3 */ /* 0x002e700000008800 */
[----:B---3--:R-:W-:Y:S05]  /*19e0*/  BRA.U UP0, `(.L_x_23) ;  /* 0x0000000100347547 */ /* 0x008fea000b800000 */
[----:B------:R-:W2:Y:S01]  /*19f0*/  S2R R0, SR_CgaCtaId ;  /* 0x0000000000007919 */ /* 0x000ea20000008800 */
[----:B------:R-:W-:Y:S02]  /*1a00*/  MOV R3, 0x400 ;  /* 0x0000040000037802 */ /* 0x000fe40000000f00 */
[----:B------:R-:W-:Y:S02]  /*1a10*/  SHF.L.U32 R2, R8, 0x1f, RZ ;  /* 0x0000001f08027819 */ /* 0x000fe400000006ff */
[----:B--2---:R-:W-:-:S05]  /*1a20*/  LEA R0, R0, R3, 0x18 ;  /* 0x0000000300007211 */ /* 0x004fca00078ec0ff */
[----:B------:R-:W-:-:S04]  /*1a30*/  IMAD R3, R9, 0x8, R0 ;  /* 0x0000000809037824 */ /* 0x000fc800078e0200 */
[----:B------:R-:W2:Y:S02]  /*1a40*/  SYNCS.PHASECHK.TRANS64.TRYWAIT P0, [R3+URZ+0x120], R2 ;  /* 0x00012002030075a7 */ /* 0x000ea400080011ff */
[----:B--2---:R-:W-:Y:S05]  /*1a50*/  @!P0 BRA `(.L_x_24) ;  /* 0x0000007c000c8947 */ /* 0x004fea0003800000 */
.L_x_155:
[----:B------:R-:W-:Y:S01]  /*1a60*/  VIADD R9, R9, 0x1 ;  /* 0x0000000109097836 */ /* 0x000fe20000000000 */
[----:B------:R2:W-:Y:S04]  /*1a70*/  SYNCS.ARRIVE.TRANS64.A1T0 RZ, [R3+URZ+0x110], RZ ;  /* 0x000110ff03ff79a7 */ /* 0x0005e800081000ff */
[----:B------:R-:W-:-:S04]  /*1a80*/  ISETP.NE.AND P0, PT, R9, 0x2, PT ;  /* 0x000000020900780c */ /* 0x000fc80003f05270 */
[----:B------:R-:W-:Y:S02]  /*1a90*/  SEL R9, R9, RZ, P0 ;  /* 0x000000ff09097207 */ /* 0x000fe40000000000 */
[----:B--2---:R-:W-:-:S04]  /*1aa0*/  SEL R3, RZ, 0x1, P0 ;  /* 0x00000001ff037807 */ /* 0x004fc80000000000 */
[----:B------:R-:W-:Y:S02]  /*1ab0*/  LOP3.LUT R8, R8, R3, RZ, 0x3c, !PT ;  /* 0x0000000308087212 */ /* 0x000fe400078e3cff */
.L_x_23:
[----:B------:R-:W-:Y:S01]  /*1ac0*/  UMOV UR21, 0x400 ;  /* 0x0000040000157882 */ /* 0x000fe20000000000 */
[----:B------:R-:W-:Y:S01]  /*1ad0*/  SHF.L.U32 R0, R12, 0x1f, RZ ;  /* 0x0000001f0c007819 */ /* 0x000fe200000006ff */
[----:B-1----:R-:W-:Y:S02]  /*1ae0*/  ULEA UR21, UR47, UR21, 0x18 ;  /* 0x000000152f157291 */ /* 0x002fe4000f8ec0ff */
[----:B------:R-:W-:Y:S02]  /*1af0*/  UISETP.GE.U32.AND UP0, UPT, UR56, 0x7f, UPT ;  /* 0x0000007f3800788c */ /* 0x000fe4000bf06070 */
[----:B------:R-:W-:Y:S02]  /*1b00*/  ULEA UR4, UR29, UR21, 0x3 ;  /* 0x000000151d047291 */ /* 0x000fe4000f8e18ff */
[----:B------:R-:W-:Y:S01]  /*1b10*/  ULEA UR19, UR24, UR55, 0x7 ;  /* 0x0000003718137291 */ /* 0x000fe2000f8e38ff */
[----:B------:R-:W-:-:S06]  /*1b20*/  UMOV UR13, URZ ;  /* 0x000000ff000d7c82 */ /* 0x000fcc0008000000 */
[----:B------:R1:W2:Y:S01]  /*1b30*/  SYNCS.PHASECHK.TRANS64.TRYWAIT P1, [UR4+0x30], R0 ;  /* 0x00003000ff0075a7 */ /* 0x0002a20008021104 */
[----:B------:R-:W-:-:S04]  /*1b40*/  ULEA.HI UR4, UR20, UR20, URZ, 0x1 ;  /* 0x0000001414047291 */ /* 0x000fc8000f8f08ff */
[----:B------:R-:W-:-:S04]  /*1b50*/  USHF.L.U32 UR4, UR4, 0x6, URZ ;  /* 0x0000000604047899 */ /* 0x000fc800080006ff */
[----:B------:R-:W-:-:S04]  /*1b60*/  ULOP3.LUT UR35, UR4, 0xffffff80, URZ, 0xc0, !UPT ;  /* 0xffffff8004237892 */ /* 0x000fc8000f8ec0ff */
[----:B------:R-:W-:Y:S01]  /*1b70*/  UIADD3 UR35, UPT, UPT, UR53, UR35, URZ ;  /* 0x0000002335237290 */ /* 0x000fe2000fffe0ff */
[----:B------:R-:W-:Y:S11]  /*1b80*/  BRA.U !UP0, `(.L_x_25) ;  /* 0x0000000508107547 */ /* 0x000ff6000b800000 */
[----:B------:R-:W-:Y:S01]  /*1b90*/  UMOV UR30, UR52 ;  /* 0x00000034001e7c82 */ /* 0x000fe20008000000 */
[----:B------:R-:W-:Y:S01]  /*1ba0*/  UMOV UR6, UR29 ;  /* 0x0000001d00067c82 */ /* 0x000fe20008000000 */
[----:B------:R-:W-:-:S05]  /*1bb0*/  UMOV UR26, 0x20 ;  /* 0x00000020001a7882 */ /* 0x000fca0000000000 */
.L_x_33:
[----:B------:R-:W-:Y:S01]  /*1bc0*/  ULEA UR5, UR6, UR21, 0x3 ;  /* 0x0000001506057291 */ /* 0x000fe2000f8e18ff */
[----:B--2---:R-:W-:Y:S01]  /*1bd0*/  @P4 MOV R2, 0x10000 ;  /* 0x0001000000024802 */ /* 0x004fe20000000f00 */
[----:B--23--:R-:W-:Y:S10]  /*1be0*/  @P1 BRA `(.L_x_26) ;  /* 0x00000000000c1947 */ /* 0x00cff40003800000 */
[----:B------:R-:W-:-:S04]  /*1bf0*/  SHF.L.U32 R3, R12, 0x1f, RZ ;  /* 0x0000001f0c037819 */ /* 0x000fc800000006ff */
[----:B------:R-:W2:Y:S02]  /*1c00*/  SYNCS.PHASECHK.TRANS64.TRYWAIT P0, [UR5+0x30], R3 ;  /* 0x00003003ff0075a7 */ /* 0x000ea40008001105 */
[----:B--2---:R-:W-:Y:S05]  /*1c10*/  @!P0 BRA `(.L_x_27) ;  /* 0x0000007800b08947 */ /* 0x004fea0003800000 */
.L_x_26:
[----:B------:R2:W-:Y:S01]  /*1c20*/  @P4 SYNCS.ARRIVE.TRANS64 RZ, [UR5], R2 ;  /* 0x00000002ffff49a7 */ /* 0x0005e20008000005 */
[----:B------:R-:W-:Y:S02]  /*1c30*/  ULOP3.LUT UR4, UR38, 0x2, URZ, 0xfc, !UPT ;  /* 0x0000000226047892 */ /* 0x000fe4000f8efcff */
[----:B------:R-:W-:Y:S02]  /*1c40*/  UIADD3 UR30, UPT, UPT, UR30, 0x1, URZ ;  /* 0x000000011e1e7890 */ /* 0x000fe4000fffe0ff */
[----:B------:R-:W-:Y:S02]  /*1c50*/  UISETP.NE.AND UP0, UPT, UR4, 0x2, UPT ;  /* 0x000000020400788c */ /* 0x000fe4000bf05270 */
[----:B------:R-:W-:-:S07]  /*1c60*/  UISETP.NE.AND UP2, UPT, UR30, 0x1, UPT ;  /* 0x000000011e00788c */ /* 0x000fce000bf45270 */
[----:B------:R-:W-:Y:S05]  /*1c70*/  BRA.U UP0, `(.L_x_28) ;  /* 0x0000000100047547 */ /* 0x000fea000b800000 */
[----:B------:R-:W-:Y:S05]  /*1c80*/  BPT.TRAP 0x1 ;  /* 0x000000040000795c */ /* 0x000fea0000300000 */
.L_x_28:
[----:B------:R-:W-:Y:S04]  /*1c90*/  BSSY.RECONVERGENT B0, `(.L_x_29) ;  /* 0x0000003000007945 */ /* 0x000fe80003800200 */
[----:B------:R-:W-:Y:S05]  /*1ca0*/  @!P3 BRA `(.L_x_30) ;  /* 0x000000000004b947 */ /* 0x000fea0003800000 */
[----:B------:R-:W-:Y:S05]  /*1cb0*/  BPT.TRAP 0x1 ;  /* 0x000000040000795c */ /* 0x000fea0000300000 */
.L_x_30:
[----:B------:R-:W-:Y:S05]  /*1cc0*/  BSYNC.RECONVERGENT B0 ;  /* 0x0000000000007941 */ /* 0x000fea0003800200 */
.L_x_29:
[----:B------:R-:W-:Y:S01]  /*1cd0*/  UIADD3 UR4, UPT, UPT, UR6, 0x1, URZ ;  /* 0x0000000106047890 */ /* 0x000fe2000fffe0ff */
[----:B------:R-:W-:Y:S01]  /*1ce0*/  BSSY.RECONVERGENT B0, `(.L_x_31) ;  /* 0x000002a000007945 */ /* 0x000fe20003800200 */
[----:B------:R-:W-:Y:S02]  /*1cf0*/  ELECT P0, URZ, PT ;  /* 0x0000000000ff782f */ /* 0x000fe40003800000 */
[----:B------:R-:W-:-:S04]  /*1d00*/  UISETP.NE.AND UP0, UPT, UR4, 0x6, UPT ;  /* 0x000000060400788c */ /* 0x000fc8000bf05270 */
[----:B------:R-:W-:Y:S02]  /*1d10*/  USEL UR7, URZ, 0x1, UP0 ;  /* 0x00000001ff077887 */ /* 0x000fe40008000000 */
[----:B------:R-:W-:-:S04]  /*1d20*/  USEL UR29, UR4, URZ, UP0 ;  /* 0x000000ff041d7287 */ /* 0x000fc80008000000 */
[----:B------:R-:W-:Y:S01]  /*1d30*/  ULEA UR4, UR29, UR21, 0x3 ;  /* 0x000000151d047291 */ /* 0x000fe2000f8e18ff */
[----:B------:R-:W-:-:S04]  /*1d40*/  LOP3.LUT R12, R12, UR7, RZ, 0x3c, !PT ;  /* 0x000000070c0c7c12 */ /* 0x000fc8000f8e3cff */
[----:B-1----:R-:W-:-:S04]  /*1d50*/  SHF.L.U32 R0, R12, 0x1f, RZ ;  /* 0x0000001f0c007819 */ /* 0x002fc800000006ff */
[----:B------:R1:W3:Y:S01]  /*1d60*/  SYNCS.PHASECHK.TRANS64.TRYWAIT P1, [UR4+0x30], R0 ;  /* 0x00003000ff0075a7 */ /* 0x0002e20008021104 */
[----:B------:R-:W-:Y:S05]  /*1d70*/  @!P0 BRA `(.L_x_32) ;  /* 0x0000000000808947 */ /* 0x000fea0003800000 */
[----:B------:R-:W-:Y:S02]  /*1d80*/  USHF.L.U32 UR4, UR6, 0xe, URZ ;  /* 0x0000000e06047899 */ /* 0x000fe400080006ff */
[----:B------:R-:W-:Y:S02]  /*1d90*/  UIADD3 UR22, UP1, UPT, UR42, 0x80, URZ ;  /* 0x000000802a167890 */ /* 0x000fe4000ff3e0ff */
[----:B------:R-:W-:Y:S02]  /*1da0*/  ULEA UR24, UR37, UR4, 0x2 ;  /* 0x0000000425187291 */ /* 0x000fe4000f8e10ff */
[----:B------:R-:W-:Y:S02]  /*1db0*/  UIADD3 UR14, UP0, UPT, UR42, 0x180, URZ ;  /* 0x000001802a0e7890 */ /* 0x000fe4000ff1e0ff */
[----:B------:R-:W-:Y:S02]  /*1dc0*/  UIADD3 UR24, UPT, UPT, UR21, UR24, URZ ;  /* 0x0000001815187290 */ /* 0x000fe4000fffe0ff */
[----:B------:R-:W-:-:S02]  /*1dd0*/  UIADD3 UR4, UPT, UPT, UR21, UR4, URZ ;  /* 0x0000000415047290 */ /* 0x000fc4000fffe0ff */
[----:B------:R-:W-:Y:S02]  /*1de0*/  UIADD3 UR34, UPT, UPT, UR26, -0x20, URZ ;  /* 0xffffffe01a227890 */ /* 0x000fe4000fffe0ff */
[----:B------:R-:W-:Y:S02]  /*1df0*/  ULOP3.LUT UR33, UR5, 0xfefffff8, URZ, 0xc0, !UPT ;  /* 0xfefffff805217892 */ /* 0x000fe4000f8ec0ff */
[----:B------:R-:W-:Y:S02]  /*1e00*/  UIADD3.X UR23, UPT, UPT, URZ, UR43, URZ, UP1, !UPT ;  /* 0x0000002bff177290 */ /* 0x000fe40008ffe4ff */
[----:B------:R-:W-:Y:S02]  /*1e10*/  UIADD3 UR32, UPT, UPT, UR24, 0x8400, URZ ;  /* 0x0000840018207890 */ /* 0x000fe4000fffe0ff */
[----:B------:R-:W-:Y:S02]  /*1e20*/  UPRMT UR7, URZ, 0x5410, UR31 ;  /* 0x00005410ff077896 */ /* 0x000fe4000800001f */
[----:B------:R-:W-:-:S02]  /*1e30*/  UIADD3 UR24, UPT, UPT, UR24, 0xa400, URZ ;  /* 0x0000a40018187890 */ /* 0x000fc4000fffe0ff */
[----:B------:R-:W-:Y:S02]  /*1e40*/  UIADD3.X UR15, UPT, UPT, URZ, UR43, URZ, UP0, !UPT ;  /* 0x0000002bff0f7290 */ /* 0x000fe400087fe4ff */
[----:B------:R-:W-:Y:S02]  /*1e50*/  UIADD3 UR16, UPT, UPT, UR4, 0x20400, URZ ;  /* 0x0002040004107890 */ /* 0x000fe4000fffe0ff */
[----:B------:R-:W-:Y:S01]  /*1e60*/  UIADD3 UR8, UPT, UPT, UR4, 0x22400, URZ ;  /* 0x0002240004087890 */ /* 0x000fe2000fffe0ff */
[----:B------:R-:W-:Y:S01]  /*1e70*/  UMOV UR40, 0x0 ;  /* 0x0000000000287882 */ /* 0x000fe20000000000 */
[----:B------:R-:W-:Y:S01]  /*1e80*/  UMOV UR41, 0x10000000 ;  /* 0x1000000000297882 */ /* 0x000fe20000000000 */
[----:B------:R-:W-:Y:S01]  /*1e90*/  UMOV UR27, UR35 ;  /* 0x00000023001b7c82 */ /* 0x000fe20008000000 */
[----:B------:R-:W-:Y:S01]  /*1ea0*/  UMOV UR28, UR36 ;  /* 0x00000024001c7c82 */ /* 0x000fe20008000000 */
[----:B------:R-:W-:Y:S01]  /*1eb0*/  UMOV UR25, UR33 ;  /* 0x0000002100197c82 */ /* 0x000fe20008000000 */
[----:B------:R-:W-:Y:S01]  /*1ec0*/  UMOV UR20, UR36 ;  /* 0x0000002400147c82 */ /* 0x000fe20008000000 */
[----:B------:R-:W-:Y:S01]  /*1ed0*/  UMOV UR17, UR33 ;  /* 0x0000002100117c82 */ /* 0x000fe20008000000 */
[----:B------:R-:W-:Y:S01]  /*1ee0*/  UMOV UR18, UR34 ;  /* 0x0000002200127c82 */ /* 0x000fe20008000000 */
[----:B------:R4:W-:Y:S01]  /*1ef0*/  UTMALDG.3D.MULTICAST.2CTA [UR32], [UR22], UR7, desc[UR40] ;  /* 0x00002820160073b4 */ /* 0x0009e20008211807 */
[----:B------:R-:W-:Y:S01]  /*1f00*/  UMOV UR10, UR26 ;  /* 0x0000001a000a7c82 */ /* 0x000fe20008000000 */
[----:B------:R-:W-:Y:S01]  /*1f10*/  UMOV UR11, UR19 ;  /* 0x00000013000b7c82 */ /* 0x000fe20008000000 */
[----:B------:R-:W-:Y:S01]  /*1f20*/  UMOV UR12, UR36 ;  /* 0x00000024000c7c82 */ /* 0x000fe20008000000 */
[----:B------:R-:W-:Y:S01]  /*1f30*/  UMOV UR9, UR33 ;  /* 0x0000002100097c82 */ /* 0x000fe20008000000 */
[----:B------:R4:W-:Y:S01]  /*1f40*/  UTMALDG.3D.MULTICAST.2CTA [UR24], [UR22], UR7, desc[UR40] ;  /* 0x00002818160073b4 */ /* 0x0009e20008211807 */
[----:B------:R4:W-:Y:S01]  /*1f50*/  UTMALDG.3D.2CTA [UR16], [UR14], desc[UR40] ;  /* 0x000028100e0075b4 */ /* 0x0009e20008211000 */
[----:B------:R4:W-:Y:S02]  /*1f60*/  UTMALDG.3D.2CTA [UR8], [UR14], desc[UR40] ;  /* 0x000028080e0075b4 */ /* 0x0009e40008211000 */
[----:B----4-:R-:W-:Y:S01]  /*1f70*/  NOP ;  /* 0x0000000000007918 */ /* 0x010fe20000000000 */
.L_x_32:
[----:B------:R-:W-:Y:S05]  /*1f80*/  BSYNC.RECONVERGENT B0 ;  /* 0x0000000000007941 */ /* 0x000fea0003800200 */
.L_x_31:
[----:B------:R-:W-:Y:S01]  /*1f90*/  UIADD3 UR26, UPT, UPT, UR26, 0x40, URZ ;  /* 0x000000401a1a7890 */ /* 0x000fe2000fffe0ff */
[----:B------:R-:W-:Y:S01]  /*1fa0*/  UMOV UR6, UR29 ;  /* 0x0000001d00067c82 */ /* 0x000fe20008000000 */
[----:B------:R-:W-:Y:S01]  /*1fb0*/  UMOV UR13, UR39 ;  /* 0x00000027000d7c82 */ /* 0x000fe20008000000 */
[----:B------:R-:W-:Y:S09]  /*1fc0*/  BRA.U UP2, `(.L_x_33) ;  /* 0xfffffff902fc7547 */ /* 0x000ff2000b83ffff */
.L_x_25:
[----:B------:R-:W-:Y:S01]  /*1fd0*/  ULEA UR4, UR29, UR21, 0x3 ;  /* 0x000000151d047291 */ /* 0x000fe2000f8e18ff */
[----:B-1----:R-:W-:Y:S01]  /*1fe0*/  SHF.L.U32 R0, R12, 0x1f, RZ ;  /* 0x0000001f0c007819 */ /* 0x002fe200000006ff */
[----:B------:R-:W-:Y:S01]  /*1ff0*/  @!P2 SYNCS.ARRIVE.TRANS64.A1T0 RZ, [UR21+0xa8], RZ ;  /* 0x0000a8ffffffa9a7 */ /* 0x000fe20008100015 */
[----:B------:R-:W-:-:S06]  /*2000*/  UISETP.GT.AND UP0, UPT, UR51, UR50, UPT ;  /* 0x000000323300728c */ /* 0x000fcc000bf04270 */
[----:B--23--:R1:W2:Y:S03]  /*2010*/  SYNCS.PHASECHK.TRANS64.TRYWAIT P1, [UR4+0x30], R0 ;  /* 0x00003000ff0075a7 */ /* 0x00c2a60008021104 */
[----:B------:R-:W-:Y:S05]  /*2020*/  BRA.U !UP0, `(.L_x_34) ;  /* 0x0000000508087547 */ /* 0x000fea000b800000 */
[----:B------:R-:W-:Y:S01]  /*2030*/  UIADD3 UR30, UPT, UPT, UR54, UR13, URZ ;  /* 0x0000000d361e7290 */ /* 0x000fe2000fffe0ff */
[----:B------:R-:W-:-:S11]  /*2040*/  UMOV UR7, UR29 ;  /* 0x0000001d00077c82 */ /* 0x000fd60008000000 */
.L_x_42:
[----:B------:R-:W-:Y:S01]  /*2050*/  ULEA UR6, UR7, UR21, 0x3 ;  /* 0x0000001507067291 */ /* 0x000fe2000f8e18ff */
[----:B--2---:R-:W-:Y:S01]  /*2060*/  @P4 MOV R2, 0x10000 ;  /* 0x0001000000024802 */ /* 0x004fe20000000f00 */
[----:B--23--:R-:W-:Y:S10]  /*2070*/  @P1 BRA `(.L_x_35) ;  /* 0x00000000000c1947 */ /* 0x00cff40003800000 */
[----:B------:R-:W-:-:S04]  /*2080*/  SHF.L.U32 R3, R12, 0x1f, RZ ;  /* 0x0000001f0c037819 */ /* 0x000fc800000006ff */
[----:B------:R-:W2:Y:S02]  /*2090*/  SYNCS.PHASECHK.TRANS64.TRYWAIT P0, [UR6+0x30], R3 ;  /* 0x00003003ff0075a7 */ /* 0x000ea40008001106 */
[----:B--2---:R-:W-:Y:S05]  /*20a0*/  @!P0 BRA `(.L_x_36) ;  /* 0x0000007400a48947 */ /* 0x004fea0003800000 */
.L_x_35:
[----:B------:R2:W-:Y:S01]  /*20b0*/  @P4 SYNCS.ARRIVE.TRANS64 RZ, [UR6], R2 ;  /* 0x00000002ffff49a7 */ /* 0x0005e20008000006 */
[----:B------:R-:W-:-:S04]  /*20c0*/  ULOP3.LUT UR4, UR38, 0x2, URZ, 0xfc, !UPT ;  /* 0x0000000226047892 */ /* 0x000fc8000f8efcff */
[----:B------:R-:W-:-:S09]  /*20d0*/  UISETP.NE.AND UP0, UPT, UR4, 0x2, UPT ;  /* 0x000000020400788c */ /* 0x000fd2000bf05270 */
[----:B------:R-:W-:Y:S05]  /*20e0*/  BRA.U UP0, `(.L_x_37) ;  /* 0x0000000100047547 */ /* 0x000fea000b800000 */
[----:B------:R-:W-:Y:S05]  /*20f0*/  BPT.TRAP 0x1 ;  /* 0x000000040000795c */ /* 0x000fea0000300000 */
.L_x_37:
[----:B------:R-:W-:Y:S04]  /*2100*/  BSSY.RECONVERGENT B0, `(.L_x_38) ;  /* 0x0000003000007945 */ /* 0x000fe80003800200 */
[----:B------:R-:W-:Y:S05]  /*2110*/  @!P3 BRA `(.L_x_39) ;  /* 0x000000000004b947 */ /* 0x000fea0003800000 */
[----:B------:R-:W-:Y:S05]  /*2120*/  BPT.TRAP 0x1 ;  /* 0x000000040000795c */ /* 0x000fea0000300000 */
.L_x_39:
[----:B------:R-:W-:Y:S05]  /*2130*/  BSYNC.RECONVERGENT B0 ;  /* 0x0000000000007941 */ /* 0x000fea0003800200 */
.L_x_38:
        /* <DEDUP_REMOVED lines=14> */
[----:B------:R-:W-:Y:S02]  /*2220*/  USHF.L.U32 UR34, UR13, 0x6, URZ ;  /* 0x000000060d227899 */ /* 0x000fe400080006ff */
[----:B------:R-:W-:Y:S02]  /*2230*/  UIADD3 UR24, UPT, UPT, UR21, UR24, URZ ;  /* 0x0000001815187290 */ /* 0x000fe4000fffe0ff */
[----:B------:R-:W-:-:S02]  /*2240*/  UIADD3 UR22, UP0, UPT, UR42, 0x180, URZ ;  /* 0x000001802a167890 */ /* 0x000fc4000ff1e0ff */
[----:B------:R-:W-:Y:S02]  /*2250*/  UIADD3 UR4, UPT, UPT, UR21, UR4, URZ ;  /* 0x0000000415047290 */ /* 0x000fe4000fffe0ff */
[----:B------:R-:W-:Y:S02]  /*2260*/  ULOP3.LUT UR33, UR6, 0xfefffff8, URZ, 0xc0, !UPT ;  /* 0xfefffff806217892 */ /* 0x000fe4000f8ec0ff */
[----:B------:R-:W-:Y:S02]  /*2270*/  UIADD3.X UR15, UPT, UPT, URZ, UR43, URZ, UP1, !UPT ;  /* 0x0000002bff0f7290 */ /* 0x000fe40008ffe4ff */
[----:B------:R-:W-:Y:S02]  /*2280*/  UIADD3 UR32, UPT, UPT, UR24, 0x8400, URZ ;  /* 0x0000840018207890 */ /* 0x000fe4000fffe0ff */
[----:B------:R-:W-:Y:S02]  /*2290*/  UPRMT UR5, URZ, 0x5410, UR31 ;  /* 0x00005410ff057896 */ /* 0x000fe4000800001f */
[----:B------:R-:W-:-:S02]  /*22a0*/  UIADD3 UR26, UPT, UPT, UR34, 0x20, URZ ;  /* 0x00000020221a7890 */ /* 0x000fc4000fffe0ff */
[----:B------:R-:W-:Y:S02]  /*22b0*/  UIADD3 UR24, UPT, UPT, UR24, 0xa400, URZ ;  /* 0x0000a40018187890 */ /* 0x000fe4000fffe0ff */
        /* <DEDUP_REMOVED lines=20> */
.L_x_41:
[----:B------:R-:W-:Y:S05]  /*2400*/  BSYNC.RECONVERGENT B0 ;  /* 0x0000000000007941 */ /* 0x000fea0003800200 */
.L_x_40:
[----:B------:R-:W-:Y:S01]  /*2410*/  UIADD3 UR13, UPT, UPT, UR13, 0x1, URZ ;  /* 0x000000010d0d7890 */ /* 0x000fe2000fffe0ff */
[----:B------:R-:W-:-:S03]  /*2420*/  UMOV UR7, UR29 ;  /* 0x0000001d00077c82 */ /* 0x000fc60008000000 */
[----:B------:R-:W-:-:S09]  /*2430*/  UISETP.NE.AND UP0, UPT, UR13, UR30, UPT ;  /* 0x0000001e0d00728c */ /* 0x000fd2000bf05270 */
[----:B------:R-:W-:Y:S05]  /*2440*/  BRA.U UP0, `(.L_x_42) ;  /* 0xfffffffd00007547 */ /* 0x000fea000b83ffff */
.L_x_34:
[C---:B------:R-:W-:Y:S01]  /*2450*/  LEA R3, R11.reuse, UR21, 0x3 ;  /* 0x000000150b037c11 */ /* 0x040fe2000f8e18ff */
[----:B------:R-:W-:Y:S01]  /*2460*/  NOP ;  /* 0x0000000000007918 */ /* 0x000fe20000000000 */
[----:B-1----:R-:W-:Y:S02]  /*2470*/  SHF.L.U32 R0, R10, 0x1f, RZ ;  /* 0x0000001f0a007819 */ /* 0x002fe400000006ff */
[----:B------:R-:W-:Y:S02]  /*2480*/  LEA R5, R11, UR21, 0x4 ;  /* 0x000000150b057c11 */ /* 0x000fe4000f8e20ff */
[----:B------:R-:W1:Y:S02]  /*2490*/  SYNCS.PHASECHK.TRANS64.TRYWAIT P0, [R3+URZ+0xb0], R0 ;  /* 0x0000b000030075a7 */ /* 0x000e6400080011ff */
[----:B-1----:R-:W-:Y:S05]  /*24a0*/  @!P0 BRA `(.L_x_43) ;  /* 0x0000007000bc8947 */ /* 0x002fea0003800000 */
.L_x_158:
[----:B------:R-:W4:Y:S01]  /*24b0*/  LDS.128 R4, [R5+0x140] ;  /* 0x0001400005047984 */ /* 0x000f220000000c00 */
[----:B------:R-:W-:Y:S01]  /*24c0*/  UISETP.GE.AND UP0, UPT, UR45, 0x1, UPT ;  /* 0x000000012d00788c */ /* 0x000fe2000bf06270 */
[----:B------:R-:W-:Y:S01]  /*24d0*/  @!PT LDS RZ, [RZ] ;  /* 0x00000000fffff984 */ /* 0x000fe20000000800 */
[----:B------:R-:W-:Y:S01]  /*24e0*/  @!PT LDS RZ, [RZ] ;  /* 0x00000000fffff984 */ /* 0x000fe20000000800 */
[----:B------:R-:W-:Y:S01]  /*24f0*/  @!PT LDS RZ, [RZ] ;  /* 0x00000000fffff984 */ /* 0x000fe20000000800 */
[----:B------:R-:W-:Y:S01]  /*2500*/  @!PT LDS RZ, [RZ] ;  /* 0x00000000fffff984 */ /* 0x000fe20000000800 */
[----:B------:R1:W-:Y:S06]  /*2510*/  MEMBAR.ALL.CTA ;  /* 0x0000000000007992 */ /* 0x0003ec0000008000 */
[----:B-1----:R-:W1:Y:S01]  /*2520*/  FENCE.VIEW.ASYNC.S ;  /* 0x00000000000073c6 */ /* 0x002e620000000000 */
[----:B----4-:R-:W-:-:S13]  /*2530*/  LOP3.LUT P0, RZ, R6, 0x1, RZ, 0xc0, !PT ;  /* 0x0000000106ff7812 */ /* 0x010fda000780c0ff */
[----:B-1----:R-:W-:Y:S01]  /*2540*/  VOTEU.ANY UP1, P0 ;  /* 0x0000000000ff7886 */ /* 0x002fe20000020100 */
[----:B------:R-:W-:-:S13]  /*2550*/  PLOP3.LUT P0, PT, PT, PT, UP1, 0x80, 0x8 ;  /* 0x000000000008781c */ /* 0x000fda0003f0f018 */
[----:B------:R-:W-:Y:S02]  /*2560*/  @P0 LOP3.LUT R0, R5, 0xffff, RZ, 0xc0, !PT ;  /* 0x0000ffff05000812 */ /* 0x000fe400078ec0ff */
[----:B--2---:R-:W-:Y:S02]  /*2570*/  @P0 MOV R2, R4 ;  /* 0x0000000400020202 */ /* 0x004fe40000000f00 */
[----:B------:R-:W-:Y:S01]  /*2580*/  @P0 R2UR UR5, R0 ;  /* 0x00000000000502ca */ /* 0x000fe200000e0000 */
[----:B------:R-:W-:Y:S01]  /*2590*/  VIADD R0, R3, 0xc0 ;  /* 0x000000c003007836 */ /* 0x000fe20000000000 */
[----:B------:R-:W-:Y:S02]  /*25a0*/  @P0 SHF.R.U32.HI R4, RZ, 0x10, R5 ;  /* 0x00000010ff040819 */ /* 0x000fe40000011605 */
[----:B------:R-:W-:Y:S02]  /*25b0*/  @P0 R2UR UR6, R2 ;  /* 0x00000000020602ca */ /* 0x000fe400000e0000 */
[----:B------:R-:W-:-:S02]  /*25c0*/  PRMT R0, RZ, 0x654, R0 ;  /* 0x00000654ff007816 */ /* 0x000fc40000000000 */
[----:B------:R-:W-:Y:S02]  /*25d0*/  @P0 R2UR UR4, R4 ;  /* 0x00000000040402ca */ /* 0x000fe400000e0000 */
[----:B------:R1:W-:Y:S03]  /*25e0*/  SYNCS.ARRIVE.TRANS64.RED.A1T0 RZ, [R0+URZ], RZ ;  /* 0x000000ff00ff79a7 */ /* 0x0003e600081004ff */
[----:B------:R-:W-:-:S04]  /*25f0*/  @UP1 UMOV UR44, UR5 ;  /* 0x00000005002c1c82 */ /* 0x000fc80008000000 */
[----:B------:R-:W-:-:S04]  /*2600*/  @UP1 UMOV UR46, UR6 ;  /* 0x00000006002e1c82 */ /* 0x000fc80008000000 */
[----:B------:R-:W-:Y:S01]  /*2610*/  @UP1 UMOV UR36, UR4 ;  /* 0x0000000400241c82 */ /* 0x000fe20008000000 */
[----:B------:R-:W-:Y:S05]  /*2620*/  BRA.U !UP0, `(.L_x_44) ;  /* 0x0000000108d47547 */ /* 0x000fea000b800000 */
[----:B------:R-:W2:Y:S01]  /*2630*/  LDCU.128 UR12, c[0x0][0xb10] ;  /* 0x00016200ff0c77ac */ /* 0x000ea20008000c00 */
[----:B------:R-:W4:Y:S01]  /*2640*/  LDCU UR22, c[0x0][0xb20] ;  /* 0x00016400ff1677ac */ /* 0x000f220008000800 */
[----:B------:R-:W3:Y:S01]  /*2650*/  LDCU UR20, c[0x0][0xb0c] ;  /* 0x00016180ff1477ac */ /* 0x000ee20008000800 */
[----:B------:R-:W1:Y:S01]  /*2660*/  LDCU.64 UR8, c[0x0][0xb28] ;  /* 0x00016500ff0877ac */ /* 0x000e620008000a00 */
[----:B------:R-:W-:Y:S02]  /*2670*/  UISETP.NE.AND UP3, UPT, UR45, 0x1, UPT ;  /* 0x000000012d00788c */ /* 0x000fe4000bf65270 */
[----:B--2---:R-:W-:Y:S02]  /*2680*/  UIMAD.WIDE.U32 UR6, UR48, UR15, URZ ;  /* 0x0000000f300672a5 */ /* 0x004fe4000f8e00ff */
[----:B------:R-:W-:Y:S02]  /*2690*/  UIMAD.WIDE.U32 UR4, UR49, UR12, URZ ;  /* 0x0000000c310472a5 */ /* 0x000fe4000f8e00ff */
[----:B------:R-:W-:-:S02]  /*26a0*/  UISETP.NE.AND UP0, UPT, UR14, 0x1, UPT ;  /* 0x000000010e00788c */ /* 0x000fc4000bf05270 */
[----:B------:R-:W-:Y:S01]  /*26b0*/  UIMAD.WIDE.U32 UR18, UR44, UR15, URZ ;  /* 0x0000000f2c1272a5 */ /* 0x000fe2000f8e00ff */
[----:B------:R-:W-:Y:S02]  /*26c0*/  UMOV UR6, UR7 ;  /* 0x0000000700067c82 */ /* 0x000fe40008000000 */
[----:B------:R-:W-:Y:S01]  /*26d0*/  UMOV UR4, UR5 ;  /* 0x0000000500047c82 */ /* 0x000fe20008000000 */
[----:B----4-:R-:W-:Y:S02]  /*26e0*/  USHF.R.U32.HI UR6, URZ, UR22, UR6 ;  /* 0x00000016ff067299 */ /* 0x010fe40008011606 */
[----:B---3--:R-:W-:Y:S02]  /*26f0*/  UISETP.NE.AND UP2, UPT, UR20, 0x1, UPT ;  /* 0x000000011400788c */ /* 0x008fe4000bf45270 */
[----:B------:R-:W-:Y:S02]  /*2700*/  USHF.R.U32.HI UR4, URZ, UR13, UR4 ;  /* 0x0000000dff047299 */ /* 0x000fe40008011604 */
[----:B------:R-:W-:-:S02]  /*2710*/  USEL UR5, UR48, UR6, !UP0 ;  /* 0x0000000630057287 */ /* 0x000fc4000c000000 */
[----:B------:R-:W-:Y:S02]  /*2720*/  USEL UR6, UR49, UR4, !UP2 ;  /* 0x0000000431067287 */ /* 0x000fe4000d000000 */
[----:B-1----:R-:W-:Y:S01]  /*2730*/  UIMAD.WIDE.U32 UR10, UR5, UR8, URZ ;  /* 0x00000008050a72a5 */ /* 0x002fe2000f8e00ff */
[----:B------:R-:W-:Y:S01]  /*2740*/  UMOV UR4, UR19 ;  /* 0x0000001300047c82 */ /* 0x000fe20008000000 */
[----:B------:R-:W-:Y:S02]  /*2750*/  UIMAD.WIDE.U32 UR16, UR46, UR12, URZ ;  /* 0x0000000c2e1072a5 */ /* 0x000fe4000f8e00ff */
[----:B------:R-:W-:-:S03]  /*2760*/  UIMAD.WIDE.U32 UR18, UR6, UR8, URZ ;  /* 0x00000008061272a5 */ /* 0x000fc6000f8e00ff */
[----:B------:R-:W-:Y:S01]  /*2770*/  UMOV UR10, UR11 ;  /* 0x0000000b000a7c82 */ /* 0x000fe20008000000 */
[----:B------:R-:W-:Y:S02]  /*2780*/  USHF.R.U32.HI UR4, URZ, UR22, UR4 ;  /* 0x00000016ff047299 */ /* 0x000fe40008011604 */
[----:B------:R-:W-:Y:S01]  /*2790*/  @UP3 USHF.R.U32.HI UR5, URZ, UR9, UR10 ;  /* 0x00000009ff053299 */ /* 0x000fe2000801160a */
[----:B------:R-:W-:Y:S01]  /*27a0*/  UMOV UR16, UR17 ;  /* 0x0000001100107c82 */ /* 0x000fe20008000000 */
[----:B------:R-:W-:Y:S01]  /*27b0*/  UMOV UR18, UR19 ;  /* 0x0000001300127c82 */ /* 0x000fe20008000000 */
[----:B------:R-:W-:Y:S02]  /*27c0*/  USHF.R.U32.HI UR13, URZ, UR13, UR16 ;  /* 0x0000000dff0d7299 */ /* 0x000fe40008011610 */
[----:B------:R-:W-:Y:S02]  /*27d0*/  USEL UR4, UR44, UR4, !UP0 ;  /* 0x000000042c047287 */ /* 0x000fe4000c000000 */
[----:B------:R-:W-:-:S02]  /*27e0*/  @UP3 USHF.R.U32.HI UR6, URZ, UR9, UR18 ;  /* 0x00000009ff063299 */ /* 0x000fc40008011612 */
[----:B------:R-:W-:Y:S02]  /*27f0*/  UIMAD UR7, UR45, UR5, URZ ;  /* 0x000000052d0772a4 */ /* 0x000fe4000f8e02ff */
[----:B------:R-:W-:Y:S02]  /*2800*/  USEL UR5, UR46, UR13, !UP2 ;  /* 0x0000000d2e057287 */ /* 0x000fe4000d000000 */
[----:B------:R-:W-:Y:S02]  /*2810*/  UIMAD UR10, UR45, UR6, URZ ;  /* 0x000000062d0a72a4 */ /* 0x000fe4000f8e02ff */
[----:B------:R-:W-:Y:S02]  /*2820*/  UISETP.GE.AND UP0, UPT, UR4, UR7, UPT ;  /* 0x000000070400728c */ /* 0x000fe4000bf06270 */
[----:B------:R-:W-:Y:S02]  /*2830*/  UIMAD.WIDE.U32 UR12, UR4, UR8, URZ ;  /* 0x00000008040c72a5 */ /* 0x000fe4000f8e00ff */
[----:B------:R-:W-:-:S02]  /*2840*/  UISETP.GE.OR UP0, UPT, UR5, UR10, UP0 ;  /* 0x0000000a0500728c */ /* 0x000fc40008706670 */
        /* <DEDUP_REMOVED lines=19> */
.L_x_44:
[----:B------:R-:W2:Y:S02]  /*2980*/  LDCU UR4, c[0x0][0xb30] ;  /* 0x00016600ff0477ac */ /* 0x000ea40008000800 */
[----:B--2---:R-:W-:-:S09]  /*2990*/  UISETP.NE.AND UP0, UPT, UR4, 0x1, UPT ;  /* 0x000000010400788c */ /* 0x004fd2000bf05270 */
[----:B------:R-:W-:Y:S05]  /*29a0*/  BRA.U UP0, `(.L_x_45) ;  /* 0x0000000100447547 */ /* 0x000fea000b800000 */
[----:B------:R-:W2:Y:S01]  /*29b0*/  LDCU.128 UR8, c[0x0][0xb10] ;  /* 0x00016200ff0877ac */ /* 0x000ea20008000c00 */
[----:B------:R-:W4:Y:S01]  /*29c0*/  LDCU UR12, c[0x0][0xb0c] ;  /* 0x00016180ff0c77ac */ /* 0x000f220008000800 */
[----:B------:R-:W1:Y:S01]  /*29d0*/  LDCU UR13, c[0x0][0xb20] ;  /* 0x00016400ff0d77ac */ /* 0x000e620008000800 */
[----:B--2---:R-:W-:Y:S02]  /*29e0*/  UIMAD.WIDE.U32 UR6, UR46, UR8, URZ ;  /* 0x000000082e0672a5 */ /* 0x004fe4000f8e00ff */
[----:B------:R-:W-:Y:S02]  /*29f0*/  UIMAD.WIDE.U32 UR4, UR44, UR11, URZ ;  /* 0x0000000b2c0472a5 */ /* 0x000fe4000f8e00ff */
[----:B----4-:R-:W-:Y:S02]  /*2a00*/  UISETP.NE.AND UP2, UPT, UR12, 0x1, UPT ;  /* 0x000000010c00788c */ /* 0x010fe4000bf45270 */
[----:B------:R-:W-:Y:S01]  /*2a10*/  UISETP.NE.AND UP0, UPT, UR10, 0x1, UPT ;  /* 0x000000010a00788c */ /* 0x000fe2000bf05270 */
[----:B------:R-:W-:-:S02]  /*2a20*/  UMOV UR6, UR7 ;  /* 0x0000000700067c82 */ /* 0x000fc40008000000 */
[----:B------:R-:W-:Y:S01]  /*2a30*/  UMOV UR4, UR5 ;  /* 0x0000000500047c82 */ /* 0x000fe20008000000 */
[----:B------:R-:W-:Y:S02]  /*2a40*/  USHF.R.U32.HI UR9, URZ, UR9, UR6 ;  /* 0x00000009ff097299 */ /* 0x000fe40008011606 */
[----:B-1----:R-:W-:Y:S02]  /*2a50*/  USHF.R.U32.HI UR4, URZ, UR13, UR4 ;  /* 0x0000000dff047299 */ /* 0x002fe40008011604 */
[----:B------:R-:W-:Y:S02]  /*2a60*/  USEL UR5, UR46, UR9, !UP2 ;  /* 0x000000092e057287 */ /* 0x000fe4000d000000 */
[----:B------:R-:W-:-:S04]  /*2a70*/  USEL UR4, UR44, UR4, !UP0 ;  /* 0x000000042c047287 */ /* 0x000fc8000c000000 */
[----:B------:R-:W-:Y:S02]  /*2a80*/  UIADD3 UR6, UPT, UPT, UR5, -UR4, URZ ;  /* 0x8000000405067290 */ /* 0x000fe4000fffe0ff */
[----:B------:R-:W-:Y:S02]  /*2a90*/  UIADD3 UR4, UPT, UPT, -UR5, UR4, URZ ;  /* 0x0000000405047290 */ /* 0x000fe4000fffe1ff */
[----:B------:R-:W-:Y:S02]  /*2aa0*/  UIMAD UR44, UR6, UR10, UR44 ;  /* 0x0000000a062c72a4 */ /* 0x000fe4000f8e022c */
[----:B------:R-:W-:-:S12]  /*2ab0*/  UIMAD UR46, UR4, UR12, UR46 ;  /* 0x0000000c042e72a4 */ /* 0x000fd8000f8e022e */
.L_x_45:
[----:B------:R-:W-:Y:S01]  /*2ac0*/  VIADD R11, R11, 0x1 ;  /* 0x000000010b0b7836 */ /* 0x000fe20000000000 */
[----:B------:R-:W-:Y:S01]  /*2ad0*/  R2UR UR4, R58 ;  /* 0x000000003a0472ca */ /* 0x000fe200000e0000 */
[----:B------:R-:W-:Y:S01]  /*2ae0*/  UIADD3 UR24, UPT, UPT, UR44, UR63, URZ ;  /* 0x0000003f2c187290 */ /* 0x000fe2000fffe0ff */
[----:B------:R-:W-:Y:S02]  /*2af0*/  PLOP3.LUT P2, PT, PT, PT, PT, 0x80, 0x8 ;  /* 0x000000000008781c */ /* 0x000fe40003f4f070 */
[----:B------:R-:W-:-:S04]  /*2b00*/  ISETP.NE.AND P0, PT, R11, 0x2, PT ;  /* 0x000000020b00780c */ /* 0x000fc80003f05270 */
[----:B------:R-:W-:Y:S02]  /*2b10*/  SEL R3, RZ, 0x1, P0 ;  /* 0x00000001ff037807 */ /* 0x000fe40000000000 */
[----:B------:R-:W-:Y:S02]  /*2b20*/  SEL R11, R11, RZ, P0 ;  /* 0x000000ff0b0b7207 */ /* 0x000fe40000000000 */
[----:B------:R-:W-:Y:S01]  /*2b30*/  LOP3.LUT R10, R10, R3, RZ, 0x3c, !PT ;  /* 0x000000030a0a7212 */ /* 0x000fe200078e3cff */
[----:B------:R-:W-:Y:S01]  /*2b40*/  UIADD3 UR20, UPT, UPT, UR46, UR4, URZ ;  /* 0x000000042e147290 */ /* 0x000fe2000fffe0ff */
[----:B------:R-:W-:Y:S11]  /*2b50*/  BRA.U UP1, `(.L_x_46) ;  /* 0xffffffed01987547 */ /* 0x000ff6000b83ffff */
[----:B------:R-:W-:Y:S01]  /*2b60*/  UIADD3 UR21, UPT, UPT, UR21, 0x30, URZ ;  /* 0x0000003015157890 */ /* 0x000fe2000fffe0ff */
[----:B------:R-:W-:-:S03]  /*2b70*/  SHF.L.U32 R3, R12, 0x1f, RZ ;  /* 0x0000001f0c037819 */ /* 0x000fc600000006ff */
[----:B------:R-:W-:-:S09]  /*2b80*/  ULEA UR4, UR29, UR21, 0x3 ;  /* 0x000000151d047291 */ /* 0x000fd2000f8e18ff */
[----:B------:R-:W2:Y:S02]  /*2b90*/  SYNCS.PHASECHK.TRANS64.TRYWAIT P0, [UR4], R3 ;  /* 0x00000003ff0075a7 */ /* 0x000ea40008001104 */
[----:B--2---:R-:W-:Y:S05]  /*2ba0*/  @!P0 BRA `(.L_x_47) ;  /* 0x0000006c00108947 */ /* 0x004fea0003800000 */
.L_x_160:
[----:B------:R-:W-:-:S04]  /*2bb0*/  UIADD3 UR4, UPT, UPT, UR29, 0x1, URZ ;  /* 0x000000011d047890 */ /* 0x000fc8000fffe0ff */
[----:B------:R-:W-:-:S04]  /*2bc0*/  UISETP.NE.AND UP0, UPT, UR4, 0x6, UPT ;  /* 0x000000060400788c */ /* 0x000fc8000bf05270 */
[----:B------:R-:W-:Y:S02]  /*2bd0*/  USEL UR6, URZ, 0x1, UP0 ;  /* 0x00000001ff067887 */ /* 0x000fe40008000000 */
[----:B------:R-:W-:-:S04]  /*2be0*/  USEL UR4, UR4, URZ, UP0 ;  /* 0x000000ff04047287 */ /* 0x000fc80008000000 */
[----:B------:R-:W-:Y:S01]  /*2bf0*/  ULEA UR5, UR4, UR21, 0x3 ;  /* 0x0000001504057291 */ /* 0x000fe2000f8e18ff */
[----:B------:R-:W-:-:S04]  /*2c00*/  LOP3.LUT R2, R12, UR6, RZ, 0x3c, !PT ;  /* 0x000000060c027c12 */ /* 0x000fc8000f8e3cff */
[----:B-1----:R-:W-:-:S04]  /*2c10*/  SHF.L.U32 R3, R2, 0x1f, RZ ;  /* 0x0000001f02037819 */ /* 0x002fc800000006ff */
[----:B------:R-:W1:Y:S02]  /*2c20*/  SYNCS.PHASECHK.TRANS64.TRYWAIT P0, [UR5], R3 ;  /* 0x00000003ff0075a7 */ /* 0x000e640008001105 */
[----:B-1----:R-:W-:Y:S05]  /*2c30*/  @!P0 BRA `(.L_x_48) ;  /* 0x0000006c00048947 */ /* 0x002fea0003800000 */
.L_x_162:
        /* <DEDUP_REMOVED lines=9> */
.L_x_164:
        /* <DEDUP_REMOVED lines=9> */
.L_x_166:
        /* <DEDUP_REMOVED lines=9> */
.L_x_168:
[----:B------:R-:W-:-:S04]  /*2df0*/  UIADD3 UR4, UPT, UPT, UR4, 0x1, URZ ;  /* 0x0000000104047890 */ /* 0x000fc8000fffe0ff */
[----:B------:R-:W-:-:S04]  /*2e00*/  UISETP.NE.AND UP0, UPT, UR4, 0x6, UPT ;  /* 0x000000060400788c */ /* 0x000fc8000bf05270 */
[----:B------:R-:W-:Y:S02]  /*2e10*/  USEL UR5, URZ, 0x1, UP0 ;  /* 0x00000001ff057887 */ /* 0x000fe40008000000 */
[----:B------:R-:W-:-:S04]  /*2e20*/  USEL UR4, UR4, URZ, UP0 ;  /* 0x000000ff04047287 */ /* 0x000fc80008000000 */
[----:B------:R-:W-:Y:S01]  /*2e30*/  ULEA UR4, UR4, UR21, 0x3 ;  /* 0x0000001504047291 */ /* 0x000fe2000f8e18ff */
[----:B-1----:R-:W-:-:S04]  /*2e40*/  LOP3.LUT R3, R2, UR5, RZ, 0x3c, !PT ;  /* 0x0000000502037c12 */ /* 0x002fc8000f8e3cff */
[----:B------:R-:W-:Y:S01]  /*2e50*/  SHF.L.U32 R3, R3, 0x1f, RZ ;  /* 0x0000001f03037819 */ /* 0x000fe200000006ff */
[----:B------:R-:W-:-:S07]  /*2e60*/  IMAD.U32 R0, RZ, RZ, UR4 ;  /* 0x00000004ff007e24 */ /* 0x000fce000f8e00ff */
.L_x_52:
[----:B-1----:R1:W2:Y:S02]  /*2e70*/  SYNCS.PHASECHK.TRANS64.TRYWAIT P0, [R0+URZ], R3 ;  /* 0x00000003000075a7 */ /* 0x0022a400080011ff */
[----:B--2---:R-:W-:Y:S05]  /*2e80*/  @!P0 NANOSLEEP.SYNCS 0x989680 ;  /* 0x009896800000895d */ /* 0x004fea0003900000 */
[----:B------:R-:W2:Y:S02]  /*2e90*/  @!P0 SYNCS.PHASECHK.TRANS64 P0, [R0+URZ], R3 ;  /* 0x00000003000085a7 */ /* 0x000ea400080010ff */
[----:B--2---:R-:W-:Y:S05]  /*2ea0*/  @P0 EXIT ;  /* 0x000000000000094d */ /* 0x004fea0003800000 */
[----:B------:R-:W-:Y:S05]  /*2eb0*/  BRA `(.L_x_52) ;  /* 0xfffffffc00ec7947 */ /* 0x000fea000383ffff */
.L_x_22:
[----:B------:R-:W-:-:S04]  /*2ec0*/  UISETP.NE.AND UP0, UPT, UR47, URZ, UPT ;  /* 0x000000ff2f00728c */ /* 0x000fc8000bf05270 */
[----:B------:R-:W-:-:S09]  /*2ed0*/  UISETP.NE.OR UP0, UPT, UR21, 0x1, UP0 ;  /* 0x000000011500788c */ /* 0x000fd20008705670 */
[----:B------:R-:W-:Y:S05]  /*2ee0*/  BRA.U UP0, `(.L_x_53) ;  /* 0x0000000500487547 */ /* 0x000fea000b800000 */
[----:B------:R-:W-:Y:S01]  /*2ef0*/  ISETP.GE.U32.AND P2, PT, R0, 0x4, PT ;  /* 0x000000040000780c */ /* 0x000fe20003f46070 */
[----:B------:R-:W-:Y:S01]  /*2f00*/  IMAD.MOV.U32 R12, RZ, RZ, 0x1 ;  /* 0x00000001ff0c7424 */ /* 0x000fe200078e00ff */
[----:B------:R-:W-:Y:S02]  /*2f10*/  CS2R R10, SRZ ;  /* 0x00000000000a7805 */ /* 0x000fe4000001ff00 */
[----:B------:R-:W-:Y:S01]  /*2f20*/  CS2R R8, SRZ ;  /* 0x0000000000087805 */ /* 0x000fe2000001ff00 */
[----:B------:R-:W-:Y:S01]  /*2f30*/  UMOV UR6, 0x400 ;  /* 0x0000040000067882 */ /* 0x000fe20000000000 */
[----:B------:R-:W-:Y:S01]  /*2f40*/  UMOV UR5, URZ ;  /* 0x000000ff00057c82 */ /* 0x000fe20008000000 */
[----:B------:R-:W-:-:S12]  /*2f50*/  ULEA UR6, UR47, UR6, 0x18 ;  /* 0x000000062f067291 */ /* 0x000fd8000f8ec0ff */
.L_x_57:
[----:B------:R-:W-:Y:S02]  /*2f60*/  LEA R2, R8, UR6, 0x3 ;  /* 0x0000000608027c11 */ /* 0x000fe4000f8e18ff */
[----:B------:R-:W-:-:S03]  /*2f70*/  SHF.L.U32 R5, R9, 0x1f, RZ ;  /* 0x0000001f09057819 */ /* 0x000fc600000006ff */
[----:B------:R-:W-:Y:S01]  /*2f80*/  VIADD R4, R2, 0x120 ;  /* 0x0000012002047836 */ /* 0x000fe20000000000 */
[----:B------:R-:W1:Y:S02]  /*2f90*/  SYNCS.PHASECHK.TRANS64.TRYWAIT P0, [R2+URZ+0x110], R5 ;  /* 0x00011005020075a7 */ /* 0x000e6400080011ff */
[----:B-1----:R-:W-:Y:S05]  /*2fa0*/  @!P0 BRA `(.L_x_54) ;  /* 0x0000006800888947 */ /* 0x002fea0003800000 */
.L_x_169:
[----:B------:R-:W-:Y:S01]  /*2fb0*/  ULEA UR4, UR5, UR6, 0x3 ;  /* 0x0000000605047291 */ /* 0x000fe2000f8e18ff */
[----:B------:R-:W-:Y:S02]  /*2fc0*/  PRMT R4, RZ, 0x654, R4 ;  /* 0x00000654ff047816 */ /* 0x000fe40000000004 */
[----:B-1----:R-:W-:Y:S01]  /*2fd0*/  SHF.L.U32 R5, R12, 0x1f, RZ ;  /* 0x0000001f0c057819 */ /* 0x002fe200000006ff */
[----:B------:R-:W-:Y:S01]  /*2fe0*/  UIADD3 UR7, UPT, UPT, UR4, 0xb0, URZ ;  /* 0x000000b004077890 */ /* 0x000fe2000fffe0ff */
[----:B------:R1:W-:Y:S05]  /*2ff0*/  SYNCS.ARRIVE.TRANS64.RED.A1T0 RZ, [R4+URZ], RZ ;  /* 0x000000ff04ff79a7 */ /* 0x0003ea00081004ff */
[----:B------:R-:W-:Y:S01]  /*3000*/  IMAD.U32 R7, RZ, RZ, UR7 ;  /* 0x00000007ff077e24 */ /* 0x000fe2000f8e00ff */
[----:B------:R-:W2:Y:S04]  /*3010*/  SYNCS.PHASECHK.TRANS64.TRYWAIT P0, [UR4+0xc0], R5 ;  /* 0x0000c005ff0075a7 */ /* 0x000ea80008001104 */
[----:B------:R-:W-:Y:S01]  /*3020*/  PRMT R6, R0, 0x654, R7 ;  /* 0x0000065400067816 */ /* 0x000fe20000000007 */
[----:B-1----:R-:W-:Y:S01]  /*3030*/  @!P2 IMAD.MOV.U32 R4, RZ, RZ, 0x10 ;  /* 0x00000010ff04a424 */ /* 0x002fe200078e00ff */
[----:B--2---:R-:W-:Y:S06]  /*3040*/  @!P0 BRA `(.L_x_55) ;  /* 0x0000006800748947 */ /* 0x004fec0003800000 */
.L_x_171:
[----:B------:R-:W-:Y:S01]  /*3050*/  ULEA UR8, UR5, UR6, 0x4 ;  /* 0x0000000605087291 */ /* 0x000fe2000f8e20ff */
[----:B------:R-:W-:Y:S01]  /*3060*/  SEL R3, R6, R3, !P2 ;  /* 0x0000000306037207 */ /* 0x000fe20005000000 */
[----:B------:R-:W-:Y:S01]  /*3070*/  UIADD3 UR9, UPT, UPT, UR4, 0xb0, URZ ;  /* 0x000000b004097890 */ /* 0x000fe2000fffe0ff */
[----:B-1----:R-:W-:Y:S01]  /*3080*/  LEA R2, R11, UR6, 0x3 ;  /* 0x000000060b027c11 */ /* 0x002fe2000f8e18ff */
[----:B------:R-:W-:Y:S01]  /*3090*/  UIADD3 UR8, UPT, UPT, UR8, 0x140, URZ ;  /* 0x0000014008087890 */ /* 0x000fe2000fffe0ff */
[----:B------:R-:W-:Y:S01]  /*30a0*/  SHF.L.U32 R5, R10, 0x1f, RZ ;  /* 0x0000001f0a057819 */ /* 0x000fe200000006ff */
[----:B------:R1:W-:Y:S01]  /*30b0*/  @!P2 SYNCS.ARRIVE.TRANS64.RED RZ, [R3+URZ], R4 ;  /* 0x0000000403ffa9a7 */ /* 0x0003e200080004ff */
[----:B------:R-:W-:Y:S01]  /*30c0*/  UIADD3 UR4, UPT, UPT, UR5, 0x1, URZ ;  /* 0x0000000105047890 */ /* 0x000fe2000fffe0ff */
[----:B------:R-:W-:-:S03]  /*30d0*/  VIADD R8, R8, 0x1 ;  /* 0x0000000108087836 */ /* 0x000fc60000000000 */
[----:B------:R-:W-:Y:S02]  /*30e0*/  UISETP.NE.AND UP0, UPT, UR4, 0x2, UPT ;  /* 0x000000020400788c */ /* 0x000fe4000bf05270 */
[----:B------:R-:W-:Y:S06]  /*30f0*/  UGETNEXTWORKID.BROADCAST [UR8], [UR9] ;  /* 0x00000000080073ca */ /* 0x000fec0008000100 */
[----:B------:R-:W-:Y:S01]  /*3100*/  USEL UR7, URZ, 0x1, UP0 ;  /* 0x00000001ff077887 */ /* 0x000fe20008000000 */
[----:B------:R-:W-:Y:S01]  /*3110*/  ISETP.NE.AND P0, PT, R8, 0x2, PT ;  /* 0x000000020800780c */ /* 0x000fe20003f05270 */
[----:B------:R-:W-:Y:S01]  /*3120*/  USEL UR5, UR4, URZ, UP0 ;  /* 0x000000ff04057287 */ /* 0x000fe20008000000 */
[----:B------:R-:W2:Y:S03]  /*3130*/  SYNCS.PHASECHK.TRANS64.TRYWAIT P1, [R2+URZ+0xb0], R5 ;  /* 0x0000b005020075a7 */ /* 0x000ea600080211ff */
[----:B------:R-:W-:Y:S01]  /*3140*/  LOP3.LUT R12, R12, UR7, RZ, 0x3c, !PT ;  /* 0x000000070c0c7c12 */ /* 0x000fe2000f8e3cff */
[----:B-12---:R-:W-:Y:S07]  /*3150*/  @!P1 BRA `(.L_x_56) ;  /* 0x0000006800489947 */ /* 0x006fee0003800000 */
.L_x_172:
[C---:B------:R-:W-:Y:S01]  /*3160*/  LEA R4, R11.reuse, UR6, 0x4 ;  /* 0x000000060b047c11 */ /* 0x040fe2000f8e20ff */
[----:B-1----:R-:W-:Y:S01]  /*3170*/  VIADD R2, R2, 0xc0 ;  /* 0x000000c002027836 */ /* 0x002fe20000000000 */
[----:B------:R-:W-:Y:S01]  /*3180*/  SEL R8, R8, RZ, P0 ;  /* 0x000000ff08087207 */ /* 0x000fe20000000000 */
[----:B------:R-:W-:-:S03]  /*3190*/  VIADD R11, R11, 0x1 ;  /* 0x000000010b0b7836 */ /* 0x000fc60000000000 */
[----:B------:R-:W1:Y:S01]  /*31a0*/  LDS.128 R4, [R4+0x140] ;  /* 0x0001400004047984 */ /* 0x000e620000000c00 */
[----:B------:R-:W-:Y:S02]  /*31b0*/  PRMT R2, RZ, 0x654, R2 ;  /* 0x00000654ff027816 */ /* 0x000fe40000000002 */
[C---:B------:R-:W-:Y:S01]  /*31c0*/  ISETP.NE.AND P1, PT, R11.reuse, 0x2, PT ;  /* 0x000000020b00780c */ /* 0x040fe20003f25270 */
[----:B------:R-:W-:Y:S01]  /*31d0*/  @!PT LDS RZ, [RZ] ;  /* 0x00000000fffff984 */ /* 0x000fe20000000800 */
[----:B------:R-:W-:Y:S01]  /*31e0*/  @!PT LDS RZ, [RZ] ;  /* 0x00000000fffff984 */ /* 0x000fe20000000800 */
[----:B------:R-:W-:Y:S01]  /*31f0*/  @!PT LDS RZ, [RZ] ;  /* 0x00000000fffff984 */ /* 0x000fe20000000800 */
[----:B------:R-:W-:Y:S01]  /*3200*/  @!PT LDS RZ, [RZ] ;  /* 0x00000000fffff984 */ /* 0x000fe20000000800 */
[----:B------:R2:W-:Y:S06]  /*3210*/  MEMBAR.ALL.CTA ;  /* 0x0000000000007992 */ /* 0x0005ec0000008000 */
[----:B--2---:R-:W2:Y:S01]  /*3220*/  FENCE.VIEW.ASYNC.S ;  /* 0x00000000000073c6 */ /* 0x004ea20000000000 */
[----:B------:R-:W-:Y:S01]  /*3230*/  SEL R11, R11, RZ, P1 ;  /* 0x000000ff0b0b7207 */ /* 0x000fe20000800000 */
[----:B--2---:R2:W-:Y:S01]  /*3240*/  SYNCS.ARRIVE.TRANS64.RED.A1T0 RZ, [R2+URZ], RZ ;  /* 0x000000ff02ff79a7 */ /* 0x0045e200081004ff */
[----:B-1----:R-:W-:-:S02]  /*3250*/  LOP3.LUT P3, RZ, R6, 0x1, RZ, 0xc0, !PT ;  /* 0x0000000106ff7812 */ /* 0x002fc4000786c0ff */
[----:B------:R-:W-:-:S04]  /*3260*/  SEL R5, RZ, 0x1, P1 ;  /* 0x00000001ff057807 */ /* 0x000fc80000800000 */
[----:B------:R-:W-:Y:S02]  /*3270*/  LOP3.LUT R10, R10, R5, RZ, 0x3c, !PT ;  /* 0x000000050a0a7212 */ /* 0x000fe400078e3cff */
[----:B--2---:R-:W-:-:S04]  /*3280*/  SEL R2, RZ, 0x1, P0 ;  /* 0x00000001ff027807 */ /* 0x004fc80000000000 */
[----:B------:R-:W-:Y:S01]  /*3290*/  LOP3.LUT R9, R9, R2, RZ, 0x3c, !PT ;  /* 0x0000000209097212 */ /* 0x000fe200078e3cff */
[----:B------:R-:W-:Y:S06]  /*32a0*/  @P3 BRA `(.L_x_57) ;  /* 0xfffffffc002c3947 */ /* 0x000fec000383ffff */
[----:B------:R-:W-:Y:S01]  /*32b0*/  ULEA UR4, UR5, UR6, 0x3 ;  /* 0x0000000605047291 */ /* 0x000fe2000f8e18ff */
[----:B------:R-:W-:-:S08]  /*32c0*/  SHF.L.U32 R3, R12, 0x1f, RZ ;  /* 0x0000001f0c037819 */ /* 0x000fd000000006ff */
[----:B------:R-:W1:Y:S02]  /*32d0*/  SYNCS.PHASECHK.TRANS64 P0, [UR4+0xc0], R3 ;  /* 0x0000c003ff0075a7 */ /* 0x000e640008001004 */
[----:B-1----:R-:W-:Y:S05]  /*32e0*/  @P0 BRA `(.L_x_58) ;  /* 0x0000000000080947 */ /* 0x002fea0003800000 */
[----:B------:R-:W1:Y:S02]  /*32f0*/  SYNCS.PHASECHK.TRANS64.TRYWAIT P0, [UR4+0xc0], R3 ;  /* 0x0000c003ff0075a7 */ /* 0x000e640008001104 */
[----:B-1----:R-:W-:Y:S05]  /*3300*/  @!P0 BRA `(.L_x_59) ;  /* 0x0000006400f08947 */ /* 0x002fea0003800000 */
.L_x_58:
[----:B------:R-:W-:-:S04]  /*3310*/  UIADD3 UR7, UPT, UPT, UR5, 0x1, URZ ;  /* 0x0000000105077890 */ /* 0x000fc8000fffe0ff */
[----:B------:R-:W-:-:S04]  /*3320*/  UISETP.NE.AND UP0, UPT, UR7, 0x2, UPT ;  /* 0x000000020700788c */ /* 0x000fc8000bf05270 */
[----:B------:R-:W-:Y:S02]  /*3330*/  USEL UR8, URZ, 0x1, UP0 ;  /* 0x00000001ff087887 */ /* 0x000fe40008000000 */
[----:B------:R-:W-:-:S04]  /*3340*/  USEL UR7, UR7, URZ, UP0 ;  /* 0x000000ff07077287 */ /* 0x000fc80008000000 */
[----:B------:R-:W-:Y:S01]  /*3350*/  ULEA UR7, UR7, UR6, 0x3 ;  /* 0x0000000607077291 */ /* 0x000fe2000f8e18ff */
[----:B-1----:R-:W-:-:S04]  /*3360*/  LOP3.LUT R3, R12, UR8, RZ, 0x3c, !PT ;  /* 0x000000080c037c12 */ /* 0x002fc8000f8e3cff */
[----:B------:R-:W-:-:S04]  /*3370*/  SHF.L.U32 R0, R3, 0x1f, RZ ;  /* 0x0000001f03007819 */ /* 0x000fc800000006ff */
[----:B------:R-:W1:Y:S02]  /*3380*/  SYNCS.PHASECHK.TRANS64 P0, [UR7+0xc0], R0 ;  /* 0x0000c000ff0075a7 */ /* 0x000e640008001007 */
[----:B-1----:R-:W-:Y:S05]  /*3390*/  @P0 EXIT ;  /* 0x000000000000094d */ /* 0x002fea0003800000 */
[----:B------:R-:W-:Y:S02]  /*33a0*/  SHF.L.U32 R3, R3, 0x1f, RZ ;  /* 0x0000001f03037819 */ /* 0x000fe400000006ff */
[----:B------:R-:W-:-:S07]  /*33b0*/  MOV R0, UR7 ;  /* 0x0000000700007c02 */ /* 0x000fce0008000f00 */
.L_x_60:
[----:B-1----:R1:W2:Y:S02]  /*33c0*/  SYNCS.PHASECHK.TRANS64.TRYWAIT P0, [R0+URZ+0xc0], R3 ;  /* 0x0000c003000075a7 */ /* 0x0022a400080011ff */
[----:B--2---:R-:W-:Y:S05]  /*33d0*/  @!P0 NANOSLEEP.SYNCS 0x989680 ;  /* 0x009896800000895d */ /* 0x004fea0003900000 */
[----:B------:R-:W2:Y:S02]  /*33e0*/  @!P0 SYNCS.PHASECHK.TRANS64 P0, [R0+URZ+0xc0], R3 ;  /* 0x0000c003000085a7 */ /* 0x000ea400080010ff */
[----:B--2---:R-:W-:Y:S05]  /*33f0*/  @P0 EXIT ;  /* 0x000000000000094d */ /* 0x004fea0003800000 */
[----:B------:R-:W-:Y:S05]  /*3400*/  BRA `(.L_x_60) ;  /* 0xfffffffc00ec7947 */ /* 0x000fea000383ffff */
.L_x_53:
[----:B------:R-:W-:Y:S05]  /*3410*/  BRA.U UP4, `(.L_x_61) ;  /* 0x0000001504487547 */ /* 0x000fea000b800000 */
[----:B------:R-:W-:Y:S01]  /*3420*/  UMOV UR4, 0x40 ;  /* 0x0000004000047882 */ /* 0x000fe20000000000 */
[----:B------:R-:W-:Y:S01]  /*3430*/  NOP ;  /* 0x0000000000007918 */ /* 0x000fe20000000000 */
[----:B------:R-:W-:Y:S01]  /*3440*/  ULEA UR5, UR47, UR4, 0x18 ;  /* 0x000000042f057291 */ /* 0x000fe2000f8ec0ff */
[----:B------:R-:W-:Y:S02]  /*3450*/  UMOV UR6, 0x400 ;  /* 0x0000040000067882 */ /* 0x000fe40000000000 */
[----:B------:R-:W-:-:S06]  /*3460*/  ULEA UR6, UR47, UR6, 0x18 ;  /* 0x000000062f067291 */ /* 0x000fcc000f8ec0ff */
[----:B------:R-:W1:Y:S02]  /*3470*/  LDS.U8 R0, [UR5+0x1c] ;  /* 0x00001c05ff007984 */ /* 0x000e640008000000 */
[----:B-1----:R-:W-:-:S13]  /*3480*/  ISETP.NE.AND P0, PT, R0, RZ, PT ;  /* 0x000000ff0000720c */ /* 0x002fda0003f05270 */
[----:B------:R-:W-:Y:S05]  /*3490*/  @P0 BRA `(.L_x_62) ;  /* 0x0000000400080947 */ /* 0x000fea0003800000 */
[----:B------:R-:W-:Y:S02]  /*34a0*/  UISETP.NE.U32.AND UP1, UPT, UR68, 0x1, UPT ;  /* 0x000000014400788c */ /* 0x000fe4000bf25070 */
[----:B------:R-:W-:-:S07]  /*34b0*/  UIADD3 UR7, UPT, UPT, UR5, 0x8, URZ ;  /* 0x0000000805077890 */ /* 0x000fce000fffe0ff */
[----:B------:R-:W-:Y:S05]  /*34c0*/  BRA.U !UP1, `(.L_x_63) ;  /* 0x00000001099c7547 */ /* 0x000fea000b800000 */
[----:B------:R-:W-:Y:S01]  /*34d0*/  ELECT P0, URZ, PT ;  /* 0x0000000000ff782f */ /* 0x000fe20003800000 */
[----:B------:R-:W-:-:S12]  /*34e0*/  BSSY B0, `(.L_x_63) ;  /* 0x0000025000007945 */ /* 0x000fd80003800000 */
[----:B------:R-:W-:Y:S05]  /*34f0*/  @!P0 BRA `(.L_x_64) ;  /* 0x00000000008c8947 */ /* 0x000fea0003800000 */
[----:B------:R-:W-:-:S05]  /*3500*/  UMOV UR4, 0x10 ;  /* 0x0000001000047882 */ /* 0x000fca0000000000 */
[----:B------:R-:W-:Y:S04]  /*3510*/  DEPBAR.LE SB1, 0x36 ;  /* 0x00009d800000791a */ /* 0x000fe80000000000 */
[----:B------:R-:W1:Y:S02]  /*3520*/  UTCATOMSWS.2CTA.FIND_AND_SET.ALIGN UP0, UR4, UR4 ;  /* 0x00000004000475e3 */ /* 0x000e640008200800 */
[----:B-1----:R-:W-:Y:S01]  /*3530*/  MOV R11, UR4 ;  /* 0x00000004000b7c02 */ /* 0x002fe20008000f00 */
[----:B------:R-:W-:Y:S06]  /*3540*/  BRA.U UP0, `(.L_x_65) ;  /* 0x0000000100187547 */ /* 0x000fec000b800000 */
.L_x_66:
[----:B------:R-:W-:Y:S05]  /*3550*/  NANOSLEEP 0x64 ;  /* 0x000000640000795d */ /* 0x000fea0003800000 */
[----:B------:R-:W-:-:S05]  /*3560*/  UMOV UR4, 0x10 ;  /* 0x0000001000047882 */ /* 0x000fca0000000000 */
[----:B------:R-:W-:Y:S04]  /*3570*/  DEPBAR.LE SB1, 0x36 ;  /* 0x00009d800000791a */ /* 0x000fe80000000000 */
[----:B------:R-:W1:Y:S02]  /*3580*/  UTCATOMSWS.2CTA.FIND_AND_SET.ALIGN UP0, UR4, UR4 ;  /* 0x00000004000475e3 */ /* 0x000e640008200800 */
[----:B-1----:R-:W-:Y:S01]  /*3590*/  MOV R11, UR4 ;  /* 0x00000004000b7c02 */ /* 0x002fe20008000f00 */
[----:B------:R-:W-:Y:S05]  /*35a0*/  BRA.U !UP0, `(.L_x_66) ;  /* 0xfffffffd08e87547 */ /* 0x000fea000b83ffff */
.L_x_65:
[----:B------:R-:W1:Y:S01]  /*35b0*/  LDS R7, [UR5+0x10] ;  /* 0x00001005ff077984 */ /* 0x000e620008000800 */
[----:B------:R-:W-:Y:S01]  /*35c0*/  IMAD.U32 R5, RZ, RZ, UR6 ;  /* 0x00000006ff057e24 */ /* 0x000fe2000f8e00ff */
[----:B------:R-:W-:-:S03]  /*35d0*/  MOV R4, UR69 ;  /* 0x0000004500047c02 */ /* 0x000fc60008000f00 */
[----:B------:R-:W-:Y:S01]  /*35e0*/  VIADD R5, R5, 0x160 ;  /* 0x0000016005057836 */ /* 0x000fe20000000000 */
[----:B-1----:R-:W-:-:S04]  /*35f0*/  SHF.L.U32 R7, R7, 0x1f, RZ ;  /* 0x0000001f07077819 */ /* 0x002fc800000006ff */
[----:B------:R-:W1:Y:S02]  /*3600*/  SYNCS.PHASECHK.TRANS64.TRYWAIT P0, [UR5+0x8], R7 ;  /* 0x00000807ff0075a7 */ /* 0x000e640008001105 */
[----:B-1----:R-:W-:Y:S05]  /*3610*/  @P0 BRA `(.L_x_67) ;  /* 0x0000000000080947 */ /* 0x002fea0003800000 */
[----:B------:R-:W1:Y:S02]  /*3620*/  SYNCS.PHASECHK.TRANS64.TRYWAIT P0, [UR5+0x8], R7 ;  /* 0x00000807ff0075a7 */ /* 0x000e640008001105 */
[----:B-1----:R-:W-:Y:S05]  /*3630*/  @!P0 BRA `(.L_x_68) ;  /* 0x00000064003c8947 */ /* 0x002fea0003800000 */
.L_x_67:
[----:B-1----:R-:W-:Y:S01]  /*3640*/  HFMA2 R0, -RZ, RZ, 0, 5.9604644775390625e-08 ;  /* 0x00000001ff007431 */ /* 0x002fe200000001ff */
[----:B------:R-:W-:Y:S01]  /*3650*/  UPRMT UR4, UR69, 0x654, UR7 ;  /* 0x0000065445047896 */ /* 0x000fe20008000007 */
[----:B------:R-:W-:Y:S01]  /*3660*/  IMAD.MOV.U32 R8, RZ, RZ, 0xffff ;  /* 0x0000ffffff087424 */ /* 0x000fe200078e00ff */
[----:B------:R-:W-:Y:S01]  /*3670*/  PRMT R4, R4, 0x654, R5 ;  /* 0x0000065404047816 */ /* 0x000fe20000000005 */
[----:B------:R-:W-:Y:S02]  /*3680*/  IMAD.MOV.U32 R6, RZ, RZ, 0x4 ;  /* 0x00000004ff067424 */ /* 0x000fe400078e00ff */
[----:B------:R-:W-:Y:S01]  /*3690*/  IMAD.SHL.U32 R9, R11, 0x20, RZ ;  /* 0x000000200b097824 */ /* 0x000fe200078e00ff */
[----:B------:R-:W-:Y:S02]  /*36a0*/  MOV R5, UR4 ;  /* 0x0000000400057c02 */ /* 0x000fe40008000f00 */
[-C--:B------:R-:W-:Y:S01]  /*36b0*/  SHF.L.U32 R8, R8, R11.reuse, RZ ;  /* 0x0000000b08087219 */ /* 0x080fe200000006ff */
[----:B------:R1:W-:Y:S01]  /*36c0*/  SYNCS.ARRIVE.TRANS64.RED RZ, [UR4], R6 ;  /* 0x00000006ffff79a7 */ /* 0x0003e20008000404 */
[----:B------:R-:W-:Y:S01]  /*36d0*/  SHF.L.U32 R7, R0, R11, RZ ;  /* 0x0000000b00077219 */ /* 0x000fe200000006ff */
[----:B------:R1:W-:Y:S04]  /*36e0*/  STS [UR6+0x160], R9 ;  /* 0x00016009ff007988 */ /* 0x0003e80008000806 */
[----:B------:R1:W-:Y:S04]  /*36f0*/  STAS [R4.64], R11 ;  /* 0x0000000b04007dbd */ /* 0x0003e8000c0008ff */
[----:B------:R1:W-:Y:S04]  /*3700*/  ATOMS.OR RZ, [UR5+0x14], R8 ;  /* 0x00001408ffff798c */ /* 0x0003e8000b000005 */
[----:B------:R1:W-:Y:S04]  /*3710*/  ATOMS.OR RZ, [UR5+0x18], R7 ;  /* 0x00001807ffff798c */ /* 0x0003e8000b000005 */
[----:B------:R1:W-:Y:S02]  /*3720*/  ATOMS.XOR RZ, [UR5+0x10], R0 ;  /* 0x00001000ffff798c */ /* 0x0003e4000b800005 */
.L_x_64:
[----:B------:R-:W-:Y:S05]  /*3730*/  BSYNC B0 ;  /* 0x0000000000007941 */ /* 0x000fea0003800000 */
.L_x_63:
[----:B------:R-:W-:Y:S05]  /*3740*/  BRA.U UP1, `(.L_x_69) ;  /* 0x00000001016c7547 */ /* 0x000fea000b800000 */
[----:B------:R-:W-:-:S03]  /*3750*/  UMOV UR4, 0xffffffff ;  /* 0xffffffff00047882 */ /* 0x000fc60000000000 */
[----:B------:R-:W-:Y:S05]  /*3760*/  BRA.DIV UR4, `(.L_x_70) ;  /* 0x0000006604087947 */ /* 0x000fea000b800000 */
[----:B------:R-:W-:-:S13]  /*3770*/  ELECT P0, URZ, PT ;  /* 0x0000000000ff782f */ /* 0x000fda0003800000 */
.L_x_176:
[----:B------:R-:W-:Y:S05]  /*3780*/  @!P0 BRA `(.L_x_69) ;  /* 0x00000000005c8947 */ /* 0x000fea0003800000 */
[----:B-1----:R-:W1:Y:S02]  /*3790*/  LDS R5, [UR5+0x10] ;  /* 0x00001005ff057984 */ /* 0x002e640008000800 */
[----:B-1----:R-:W-:-:S04]  /*37a0*/  SHF.L.U32 R5, R5, 0x1f, RZ ;  /* 0x0000001f05057819 */ /* 0x002fc800000006ff */
[----:B------:R-:W1:Y:S02]  /*37b0*/  SYNCS.PHASECHK.TRANS64.TRYWAIT P0, [UR5+0x8], R5 ;  /* 0x00000805ff0075a7 */ /* 0x000e640008001105 */
[----:B-1----:R-:W-:Y:S05]  /*37c0*/  @P0 BRA `(.L_x_71) ;  /* 0x0000000000080947 */ /* 0x002fea0003800000 */
[----:B------:R-:W1:Y:S02]  /*37d0*/  SYNCS.PHASECHK.TRANS64.TRYWAIT P0, [UR5+0x8], R5 ;  /* 0x00000805ff0075a7 */ /* 0x000e640008001105 */
[----:B-1----:R-:W-:Y:S05]  /*37e0*/  @!P0 BRA `(.L_x_72) ;  /* 0x00000064000c8947 */ /* 0x002fea0003800000 */
.L_x_71:
[----:B------:R-:W2:Y:S01]  /*37f0*/  LDS R7, [UR6+0x160] ;  /* 0x00016006ff077984 */ /* 0x000ea20008000800 */
[----:B-1----:R-:W-:Y:S02]  /*3800*/  HFMA2 R0, -RZ, RZ, 0, 5.9604644775390625e-08 ;  /* 0x00000001ff007431 */ /* 0x002fe400000001ff */
[----:B------:R-:W-:Y:S01]  /*3810*/  IMAD.MOV.U32 R4, RZ, RZ, 0xffff ;  /* 0x0000ffffff047424 */ /* 0x000fe200078e00ff */
[----:B------:R-:W-:Y:S01]  /*3820*/  UPRMT UR4, UR69, 0x654, UR7 ;  /* 0x0000065445047896 */ /* 0x000fe20008000007 */
[----:B--2---:R-:W-:-:S03]  /*3830*/  IMAD.SHL.U32 R5, R7, 0x20, RZ ;  /* 0x0000002007057824 */ /* 0x004fc600078e00ff */
[-C--:B------:R-:W-:Y:S02]  /*3840*/  SHF.L.U32 R4, R4, R7.reuse, RZ ;  /* 0x0000000704047219 */ /* 0x080fe400000006ff */
[----:B------:R-:W-:Y:S01]  /*3850*/  SHF.L.U32 R7, R0, R7, RZ ;  /* 0x0000000700077219 */ /* 0x000fe200000006ff */
[----:B------:R2:W-:Y:S04]  /*3860*/  STS [UR6+0x160], R5 ;  /* 0x00016005ff007988 */ /* 0x0005e80008000806 */
[----:B------:R2:W-:Y:S04]  /*3870*/  ATOMS.OR RZ, [UR5+0x14], R4 ;  /* 0x00001404ffff798c */ /* 0x0005e8000b000005 */
[----:B------:R2:W-:Y:S01]  /*3880*/  ATOMS.OR RZ, [UR5+0x18], R7 ;  /* 0x00001807ffff798c */ /* 0x0005e2000b000005 */
[----:B------:R-:W-:Y:S03]  /*3890*/  SYNCS.ARRIVE.TRANS64.RED.A1T0 RZ, [UR4], RZ ;  /* 0x000000ffffff79a7 */ /* 0x000fe60008100404 */
[----:B------:R2:W-:Y:S01]  /*38a0*/  ATOMS.XOR RZ, [UR5+0x10], R0 ;  /* 0x00001000ffff798c */ /* 0x0005e2000b800005 */
[----:B------:R-:W-:Y:S05]  /*38b0*/  BRA `(.L_x_69) ;  /* 0x0000000000107947 */ /* 0x000fea0003800000 */
.L_x_62:
[----:B------:R-:W-:Y:S02]  /*38c0*/  MOV R0, 0xffffffff ;  /* 0xffffffff00007802 */ /* 0x000fe40000000f00 */
[----:B------:R-:W-:-:S03]  /*38d0*/  MOV R4, 0x3900 ;  /* 0x0000390000047802 */ /* 0x000fc60000000f00 */
[----:B------:R1:W-:Y:S04]  /*38e0*/  STS [UR6+0x160], R0 ;  /* 0x00016000ff007988 */ /* 0x0003e80008000806 */
[----:B-1---5:R-:W-:Y:S05]  /*38f0*/  CALL.REL.NOINC `($__internal_1_$__cuda_sm10x_tcgen05_guardrail_trap_phase_invalid_during_alloc) ;  /* 0x0000006800e07944 */ /* 0x022fea0003c00000 */
.L_x_69:
[----:B------:R-:W-:Y:S05]  /*3900*/  WARPSYNC.ALL ;  /* 0x0000000000007948 */ /* 0x000fea0003800000 */
[----:B------:R-:W3:Y:S01]  /*3910*/  S2UR UR4, SR_CgaCtaId ;  /* 0x00000000000479c3 */ /* 0x000ee20000008800 */
[----:B------:R-:W-:Y:S01]  /*3920*/  UMOV UR41, 0x400 ;  /* 0x0000040000297882 */ /* 0x000fe20000000000 */
[----:B------:R-:W-:-:S06]  /*3930*/  NOP ;  /* 0x0000000000007918 */ /* 0x000fcc0000000000 */
[----:B------:R-:W-:Y:S06]  /*3940*/  BAR.ARV 0x6, 0xa0 ;  /* 0x0182800000007b1d */ /* 0x000fec0000002000 */
[----:B------:R-:W4:Y:S01]  /*3950*/  LDCU UR6, c[0x0][0x38c] ;  /* 0x00007180ff0677ac */ /* 0x000f220008000800 */
[----:B------:R-:W-:Y:S01]  /*3960*/  LOP3.LUT R3, R3, 0xffff, RZ, 0xc0, !PT ;  /* 0x0000ffff03037812 */ /* 0x000fe200078ec0ff */
[----:B-1----:R-:W-:Y:S01]  /*3970*/  IMAD.MOV.U32 R9, RZ, RZ, 0x1 ;  /* 0x00000001ff097424 */ /* 0x002fe200078e00ff */
[----:B------:R-:W-:Y:S01]  /*3980*/  LOP3.LUT R2, R2, 0xffff, RZ, 0xc0, !PT ;  /* 0x0000ffff02027812 */ /* 0x000fe200078ec0ff */
[----:B------:R-:W-:Y:S01]  /*3990*/  IMAD.MOV.U32 R8, RZ, RZ, RZ ;  /* 0x000000ffff087224 */ /* 0x000fe200078e00ff */
[----:B------:R-:W-:Y:S01]  /*39a0*/  R2UR UR43, R3 ;  /* 0x00000000032b72ca */ /* 0x000fe200000e0000 */
[----:B------:R-:W-:Y:S01]  /*39b0*/  UMOV UR47, URZ ;  /* 0x000000ff002f7c82 */ /* 0x000fe20008000000 */
[----:B------:R-:W-:-:S02]  /*39c0*/  R2UR UR65, R2 ;  /* 0x00000000024172ca */ /* 0x000fc400000e0000 */
[----:B------:R-:W-:Y:S01]  /*39d0*/  CS2R R2, SRZ ;  /* 0x0000000000027805 */ /* 0x000fe2000001ff00 */
[----:B------:R-:W-:Y:S01]  /*39e0*/  UMOV UR38, URZ ;  /* 0x000000ff00267c82 */ /* 0x000fe20008000000 */
[----:B---3--:R-:W-:Y:S01]  /*39f0*/  ULEA UR41, UR4, UR41, 0x18 ;  /* 0x0000002904297291 */ /* 0x008fe2000f8ec0ff */
[----:B------:R-:W-:Y:S01]  /*3a00*/  UMOV UR37, URZ ;  /* 0x000000ff00257c82 */ /* 0x000fe20008000000 */
[----:B------:R-:W-:Y:S02]  /*3a10*/  UISETP.NE.AND UP3, UPT, UR68, URZ, UPT ;  /* 0x000000ff4400728c */ /* 0x000fe4000bf65270 */
[----:B------:R-:W-:Y:S02]  /*3a20*/  UIADD3 UR5, UPT, UPT, UR41, 0x8400, URZ ;  /* 0x0000840029057890 */ /* 0x000fe4000fffe0ff */
[----:B------:R-:W-:-:S03]  /*3a30*/  UIADD3 UR4, UPT, UPT, UR41, 0x20400, URZ ;  /* 0x0002040029047890 */ /* 0x000fc6000fffe0ff */
[----:B--2---:R-:W1:Y:S01]  /*3a40*/  LDS R0, [UR41+0x160] ;  /* 0x00016029ff007984 */ /* 0x004e620008000800 */
[----:B----4-:R-:W-:Y:S02]  /*3a50*/  UIADD3 UR6, UPT, UPT, UR6, 0x3f, URZ ;  /* 0x0000003f06067890 */ /* 0x010fe4000fffe0ff */
[----:B------:R-:W-:Y:S02]  /*3a60*/  USHF.R.U32.HI UR5, URZ, 0x4, UR5 ;  /* 0x00000004ff057899 */ /* 0x000fe40008011605 */
[----:B------:R-:W-:Y:S02]  /*3a70*/  USHF.R.S32.HI UR64, URZ, 0x1f, UR6 ;  /* 0x0000001fff407899 */ /* 0x000fe40008011406 */
[----:B------:R-:W-:Y:S02]  /*3a80*/  USHF.R.U32.HI UR4, URZ, 0x4, UR4 ;  /* 0x00000004ff047899 */ /* 0x000fe40008011604 */
[----:B------:R-:W-:Y:S02]  /*3a90*/  ULEA.HI UR64, UR64, UR6, URZ, 0x6 ;  /* 0x0000000640407291 */ /* 0x000fe4000f8f30ff */
[----:B------:R-:W-:-:S02]  /*3aa0*/  ULOP3.LUT UR5, UR5, 0x3fff, URZ, 0xc0, !UPT ;  /* 0x00003fff05057892 */ /* 0x000fc4000f8ec0ff */
[----:B------:R-:W-:Y:S02]  /*3ab0*/  USHF.R.S32.HI UR64, URZ, 0x6, UR64 ;  /* 0x00000006ff407899 */ /* 0x000fe40008011440 */
[----:B------:R-:W-:Y:S02]  /*3ac0*/  ULOP3.LUT UR45, UR4, 0x3fff, URZ, 0xc0, !UPT ;  /* 0x00003fff042d7892 */ /* 0x000fe4000f8ec0ff */
[----:B------:R-:W-:Y:S01]  /*3ad0*/  UISETP.LT.AND UP0, UPT, UR64, 0x1, UPT ;  /* 0x000000014000788c */ /* 0x000fe2000bf01270 */
[----:B------:R-:W-:Y:S01]  /*3ae0*/  UMOV UR62, 0x0 ;  /* 0x00000000003e7882 */ /* 0x000fe20000000000 */
        /* <DEDUP_REMOVED lines=9> */
[----:B------:R-:W-:-:S02]  /*3b80*/  ULOP3.LUT UR44, UR5, 0x10000, URZ, 0xfc, !UPT ;  /* 0x00010000052c7892 */ /* 0x000fc4000f8efcff */
[----:B------:R-:W-:Y:S02]  /*3b90*/  ULOP3.LUT UR45, UR45, 0x10000, URZ, 0xfc, !UPT ;  /* 0x000100002d2d7892 */ /* 0x000fe4000f8efcff */
[----:B------:R-:W-:Y:S01]  /*3ba0*/  USEL UR66, UR64, 0x1, !UP0 ;  /* 0x0000000140427887 */ /* 0x000fe2000c000000 */
[----:B------:R-:W-:Y:S01]  /*3bb0*/  UMOV UR52, 0x0 ;  /* 0x0000000000347882 */ /* 0x000fe20000000000 */
[----:B------:R-:W-:Y:S01]  /*3bc0*/  UMOV UR53, 0x8200910 ;  /* 0x0820091000357882 */ /* 0x000fe20000000000 */
[----:B------:R-:W-:Y:S01]  /*3bd0*/  UMOV UR50, 0x0 ;  /* 0x0000000000327882 */ /* 0x000fe20000000000 */
[----:B------:R-:W-:Y:S01]  /*3be0*/  UMOV UR51, 0x8200910 ;  /* 0x0820091000337882 */ /* 0x000fe20000000000 */
[----:B------:R-:W-:Y:S01]  /*3bf0*/  UMOV UR48, 0x0 ;  /* 0x0000000000307882 */ /* 0x000fe20000000000 */
[----:B-1----:R-:W-:Y:S01]  /*3c00*/  R2UR UR67, R0 ;  /* 0x00000000004372ca */ /* 0x002fe200000e0000 */
[----:B------:R-:W-:-:S14]  /*3c10*/  UMOV UR49, 0x8200910 ;  /* 0x0820091000317882 */ /* 0x000fdc0000000000 */
.L_x_80:
[C---:B------:R-:W-:Y:S02]  /*3c20*/  LEA R0, R8.reuse, UR41, 0x3 ;  /* 0x0000002908007c11 */ /* 0x040fe4000f8e18ff */
[----:B------:R-:W-:Y:S02]  /*3c30*/  SHF.L.U32 R5, R3, 0x1f, RZ ;  /* 0x0000001f03057819 */ /* 0x000fe400000006ff */
[----:B------:R-:W-:Y:S02]  /*3c40*/  LEA R4, R8, UR41, 0x4 ;  /* 0x0000002908047c11 */ /* 0x000fe4000f8e20ff */
[----:B------:R-:W1:Y:S02]  /*3c50*/  SYNCS.PHASECHK.TRANS64.TRYWAIT P0, [R0+URZ+0xb0], R5 ;  /* 0x0000b005000075a7 */ /* 0x000e6400080011ff */
[----:B-1-3--:R-:W-:Y:S05]  /*3c60*/  @!P0 BRA `(.L_x_73) ;  /* 0x0000006000048947 */ /* 0x00afea0003800000 */
.L_x_177:
[----:B-1----:R-:W1:Y:S01]  /*3c70*/  LDS.128 R4, [R4+0x140] ;  /* 0x0001400004047984 */ /* 0x002e620000000c00 */
[----:B------:R-:W-:Y:S02]  /*3c80*/  VIADD R0, R0, 0xc0 ;  /* 0x000000c000007836 */ /* 0x000fe40000000000 */
[----:B------:R-:W-:Y:S01]  /*3c90*/  VIADD R8, R8, 0x1 ;  /* 0x0000000108087836 */ /* 0x000fe20000000000 */
[----:B------:R-:W-:Y:S01]  /*3ca0*/  @!PT LDS RZ, [RZ] ;  /* 0x00000000fffff984 */ /* 0x000fe20000000800 */
[----:B------:R-:W-:Y:S01]  /*3cb0*/  @!PT LDS RZ, [RZ] ;  /* 0x00000000fffff984 */ /* 0x000fe20000000800 */
[----:B------:R-:W-:Y:S01]  /*3cc0*/  @!PT LDS RZ, [RZ] ;  /* 0x00000000fffff984 */ /* 0x000fe20000000800 */
[----:B------:R-:W-:Y:S01]  /*3cd0*/  @!PT LDS RZ, [RZ] ;  /* 0x00000000fffff984 */ /* 0x000fe20000000800 */
[----:B------:R2:W-:Y:S06]  /*3ce0*/  MEMBAR.ALL.CTA ;  /* 0x0000000000007992 */ /* 0x0005ec0000008000 */
[----:B--2---:R-:W2:Y:S01]  /*3cf0*/  FENCE.VIEW.ASYNC.S ;  /* 0x00000000000073c6 */ /* 0x004ea20000000000 */
[----:B------:R-:W-:-:S04]  /*3d00*/  PRMT R0, RZ, 0x654, R0 ;  /* 0x00000654ff007816 */ /* 0x000fc80000000000 */
[----:B--2---:R2:W-:Y:S01]  /*3d10*/  SYNCS.ARRIVE.TRANS64.RED.A1T0 RZ, [R0+URZ], RZ ;  /* 0x000000ff00ff79a7 */ /* 0x0045e200081004ff */
[----:B-1----:R-:W-:Y:S01]  /*3d20*/  LOP3.LUT P1, RZ, R6, 0x1, RZ, 0xc0, !PT ;  /* 0x0000000106ff7812 */ /* 0x002fe2000782c0ff */
[----:B--2---:R-:W-:-:S12]  /*3d30*/  BRA.U UP3, `(.L_x_74) ;  /* 0x0000000503587547 */ /* 0x004fd8000b800000 */
[----:B------:R-:W1:Y:S01]  /*3d40*/  LDCU UR4, c[0x0][0x38c] ;  /* 0x00007180ff0477ac */ /* 0x000e620008000800 */
[----:B------:R-:W-:Y:S02]  /*3d50*/  PLOP3.LUT P2, PT, PT, PT, PT, 0x80, 0x8 ;  /* 0x000000000008781c */ /* 0x000fe40003f4f070 */
[----:B------:R-:W-:Y:S01]  /*3d60*/  SHF.L.U32 R5, R9, 0x1f, RZ ;  /* 0x0000001f09057819 */ /* 0x000fe200000006ff */
[----:B------:R-:W-:Y:S02]  /*3d70*/  ULEA UR46, UR47, UR41, 0x3 ;  /* 0x000000292f2e7291 */ /* 0x000fe4000f8e18ff */
[----:B------:R-:W-:Y:S02]  /*3d80*/  ULEA UR36, UR47, UR67, 0x6 ;  /* 0x000000432f247291 */ /* 0x000fe4000f8e30ff */
[----:B-1----:R-:W-:-:S06]  /*3d90*/  UISETP.GE.AND UP0, UPT, UR4, 0x1, UPT ;  /* 0x000000010400788c */ /* 0x002fcc000bf06270 */
[----:B------:R-:W-:-:S05]  /*3da0*/  PLOP3.LUT P0, PT, PT, PT, UP0, 0x80, 0x8 ;  /* 0x000000000008781c */ /* 0x000fca0003f0f008 */
[----:B------:R-:W-:-:S08]  /*3db0*/  @UP0 ULEA UR4, UR38, UR41, 0x3 ;  /* 0x0000002926040291 */ /* 0x000fd0000f8e18ff */
[----:B------:R-:W-:-:S04]  /*3dc0*/  @P0 SHF.L.U32 R0, R2, 0x1f, RZ ;  /* 0x0000001f02000819 */ /* 0x000fc800000006ff */
[----:B------:R1:W2:Y:S01]  /*3dd0*/  @P0 SYNCS.PHASECHK.TRANS64.TRYWAIT P2, [UR4], R0 ;  /* 0x00000000ff0005a7 */ /* 0x0002a20008041104 */
[----:B------:R-:W3:Y:S02]  /*3de0*/  SYNCS.PHASECHK.TRANS64.TRYWAIT P0, [UR46+0xf0], R5 ;  /* 0x0000f005ff0075a7 */ /* 0x000ee4000800112e */
[----:B-123--:R-:W-:Y:S05]  /*3df0*/  @!P0 BRA `(.L_x_75) ;  /* 0x0000005c00b48947 */ /* 0x00efea0003800000 */
.L_x_179:
[----:B------:R-:W-:Y:S01]  /*3e00*/  UMOV UR42, UR37 ;  /* 0x00000025002a7c82 */ /* 0x000fe20008000000 */
[----:B------:R-:W-:Y:S05]  /*3e10*/  BRA.U !UP0, `(.L_x_76) ;  /* 0x0000000508107547 */ /* 0x000fea000b800000 */
[----:B------:R-:W-:Y:S02]  /*3e20*/  UIADD3 UR42, UPT, UPT, UR66, UR37, URZ ;  /* 0x00000025422a7290 */ /* 0x000fe4000fffe0ff */
[----:B------:R-:W-:Y:S01]  /*3e30*/  UPLOP3.LUT UP2, UPT, UPT, UPT, UPT, 0x40, 0x4 ;  /* 0x000000000004789c */ /* 0x000fe20003f4e870 */
[----:B------:R-:W-:Y:S01]  /*3e40*/  UMOV UR39, UR64 ;  /* 0x0000004000277c82 */ /* 0x000fe20008000000 */
[----:B------:R-:W-:-:S09]  /*3e50*/  UMOV UR5, UR38 ;  /* 0x0000002600057c82 */ /* 0x000fd20008000000 */
.L_x_79:
[----:B------:R-:W-:Y:S01]  /*3e60*/  ULEA UR7, UR5, UR41, 0x3 ;  /* 0x0000002905077291 */ /* 0x000fe2000f8e18ff */
[----:B--23--:R-:W-:Y:S11]  /*3e70*/  @P2 BRA `(.L_x_77) ;  /* 0x00000000000c2947 */ /* 0x00cff60003800000 */
[----:B-1----:R-:W-:Y:S04]  /*3e80*/  SHF.L.U32 R5, R2, 0x1f, RZ ;  /* 0x0000001f02057819 */ /* 0x002fe800000006ff */
[----:B------:R-:W1:Y:S02]  /*3e90*/  SYNCS.PHASECHK.TRANS64.TRYWAIT P0, [UR7], R5 ;  /* 0x00000005ff0075a7 */ /* 0x000e640008001107 */
[----:B-1----:R-:W-:Y:S05]  /*3ea0*/  @!P0 BRA `(.L_x_78) ;  /* 0x0000005c00a08947 */ /* 0x002fea0003800000 */
.L_x_77:
[----:B------:R-:W-:Y:S01]  /*3eb0*/  UISETP.NE.AND UP0, UPT, UR39, 0x1, UPT ;  /* 0x000000012700788c */ /* 0x000fe2000bf05270 */
[----:B------:R-:W-:Y:S01]  /*3ec0*/  PLOP3.LUT P2, PT, PT, PT, PT, 0x80, 0x8 ;  /* 0x000000000008781c */ /* 0x000fe20003f4f070 */
[----:B------:R-:W-:Y:S02]  /*3ed0*/  UIADD3 UR4, UPT, UPT, UR5, 0x1, URZ ;  /* 0x0000000105047890 */ /* 0x000fe4000fffe0ff */
[----:B------:R-:W-:Y:S02]  /*3ee0*/  UIADD3 UR40, UPT, UPT, UR7, 0x30, URZ ;  /* 0x0000003007287890 */ /* 0x000fe4000fffe0ff */
[----:B------:R-:W-:Y:S01]  /*3ef0*/  UISETP.NE.AND UP1, UPT, UR4, 0x6, UPT ;  /* 0x000000060400788c */ /* 0x000fe2000bf25270 */
[----:B------:R-:W-:Y:S01]  /*3f00*/  PLOP3.LUT P0, PT, PT, PT, UP0, 0x80, 0x8 ;  /* 0x000000000008781c */ /* 0x000fe20003f0f008 */
[----:B------:R-:W-:Y:S02]  /*3f10*/  UIADD3 UR37, UPT, UPT, UR37, 0x1, URZ ;  /* 0x0000000125257890 */ /* 0x000fe4000fffe0ff */
[----:B------:R-:W-:Y:S02]  /*3f20*/  USEL UR6, URZ, 0x1, UP1 ;  /* 0x00000001ff067887 */ /* 0x000fe40008800000 */
[----:B------:R-:W-:Y:S02]  /*3f30*/  USEL UR38, UR4, URZ, UP1 ;  /* 0x000000ff04267287 */ /* 0x000fe40008800000 */
[----:B------:R-:W-:Y:S02]  /*3f40*/  UIADD3 UR39, UPT, UPT, UR39, -0x1, URZ ;  /* 0xffffffff27277890 */ /* 0x000fe4000fffe0ff */
[----:B------:R-:W-:Y:S01]  /*3f50*/  @UP0 ULEA UR4, UR38, UR41, 0x3 ;  /* 0x0000002926040291 */ /* 0x000fe2000f8e18ff */
[----:B------:R-:W-:Y:S01]  /*3f60*/  LOP3.LUT R2, R2, UR6, RZ, 0x3c, !PT ;  /* 0x0000000602027c12 */ /* 0x000fe2000f8e3cff */
[----:B------:R-:W-:Y:S02]  /*3f70*/  ULEA UR6, UR5, UR45, 0xa ;  /* 0x0000002d05067291 */ /* 0x000fe4000f8e50ff */
[----:B------:R-:W-:Y:S01]  /*3f80*/  UISETP.NE.AND UP0, UPT, UR37, UR42, UPT ;  /* 0x0000002a2500728c */ /* 0x000fe2000bf05270 */
[----:B-1----:R-:W-:Y:S01]  /*3f90*/  @P0 SHF.L.U32 R0, R2, 0x1f, RZ ;  /* 0x0000001f02000819 */ /* 0x002fe200000006ff */
[----:B------:R-:W-:Y:S02]  /*3fa0*/  UIADD3 UR34, UPT, UPT, UR6, 0x2, URZ ;  /* 0x0000000206227890 */ /* 0x000fe4000fffe0ff */
[----:B------:R-:W-:Y:S01]  /*3fb0*/  UIADD3 UR30, UPT, UPT, UR6, 0x4, URZ ;  /* 0x00000004061e7890 */ /* 0x000fe2000fffe0ff */
[----:B------:R2:W3:Y:S01]  /*3fc0*/  @P0 SYNCS.PHASECHK.TRANS64.TRYWAIT P2, [UR4], R0 ;  /* 0x00000000ff0005a7 */ /* 0x0004e20008041104 */
[----:B------:R-:W-:Y:S02]  /*3fd0*/  ULEA UR4, UR5, UR44, 0xa ;  /* 0x0000002c05047291 */ /* 0x000fe4000f8e50ff */
[----:B------:R-:W-:Y:S02]  /*3fe0*/  UIADD3 UR26, UPT, UPT, UR6, 0x6, URZ ;  /* 0x00000006061a7890 */ /* 0x000fe4000fffe0ff */
        /* <DEDUP_REMOVED lines=10> */
[----:B------:R-:W-:Y:S01]  /*4090*/  UIADD3 UR8, UPT, UPT, UR4, 0x206, URZ ;  /* 0x0000020604087890 */ /* 0x000fe2000fffe0ff */
[----:B------:R-:W-:Y:S01]  /*40a0*/  UMOV UR7, 0x40004040 ;  /* 0x4000404000077882 */ /* 0x000fe20000000000 */
[----:B------:R-:W-:Y:S01]  /*40b0*/  UMOV UR5, 0x40004040 ;  /* 0x4000404000057882 */ /* 0x000fe20000000000 */
[----:B------:R-:W-:Y:S01]  /*40c0*/  UMOV UR35, 0x40004040 ;  /* 0x4000404000237882 */ /* 0x000fe20000000000 */
[----:B------:R1:W-:Y:S01]  /*40d0*/  UTCHMMA.2CTA gdesc[UR4], gdesc[UR6], tmem[UR36], tmem[UR62], idesc[UR63], UP2 ;  /* 0x00ff3e06040075ea */ /* 0x0003e20009200024 */
[----:B------:R-:W-:Y:S01]  /*40e0*/  UPLOP3.LUT UP2, UPT, UPT, UPT, UPT, 0x80, 0x8 ;  /* 0x000000000008789c */ /* 0x000fe20003f4f070 */
[----:B------:R-:W-:Y:S01]  /*40f0*/  UMOV UR33, 0x40004040 ;  /* 0x4000404000217882 */ /* 0x000fe20000000000 */
[----:B------:R-:W-:Y:S01]  /*4100*/  UMOV UR31, 0x40004040 ;  /* 0x40004040001f7882 */ /* 0x000fe20000000000 */
[----:B------:R2:W-:Y:S01]  /*4110*/  UTCHMMA.2CTA gdesc[UR32], gdesc[UR34], tmem[UR36], tmem[UR60], idesc[UR61], UPT ;  /* 0x00ff3c22200075ea */ /* 0x0005e2000ba00024 */
        /* <DEDUP_REMOVED lines=14> */
[----:B------:R-:W-:Y:S01]  /*4200*/  UMOV UR9, 0x40004040 ;  /* 0x4000404000097882 */ /* 0x000fe20000000000 */
[----:B------:R2:W-:Y:S01]  /*4210*/  UTCHMMA.2CTA gdesc[UR12], gdesc[UR14], tmem[UR36], tmem[UR50], idesc[UR51], UPT ;  /* 0x00ff320e0c0075ea */ /* 0x0005e2000ba00024 */
[----:B------:R2:W-:Y:S01]  /*4220*/  UTCHMMA.2CTA gdesc[UR8], gdesc[UR10], tmem[UR36], tmem[UR48], idesc[UR49], UPT ;  /* 0x00ff300a080075ea */ /* 0x0005e2000ba00024 */
[----:B------:R2:W-:Y:S01]  /*4230*/  UTCBAR.2CTA.MULTICAST [UR40], URZ, UR43 ;  /* 0x000000ff280073e9 */ /* 0x0005e2000820082b */
[----:B-1----:R-:W-:Y:S01]  /*4240*/  UMOV UR5, UR38 ;  /* 0x0000002600057c82 */ /* 0x002fe20008000000 */
[----:B------:R-:W-:Y:S05]  /*4250*/  BRA.U UP0, `(.L_x_79) ;  /* 0xfffffffd00007547 */ /* 0x000fea000b83ffff */
.L_x_76:
[----:B------:R-:W-:Y:S01]  /*4260*/  UIADD3 UR4, UPT, UPT, UR46, 0xd0, URZ ;  /* 0x000000d02e047890 */ /* 0x000fe2000fffe0ff */
[----:B------:R-:W-:-:S08]  /*4270*/  UMOV UR37, UR42 ;  /* 0x0000002a00257c82 */ /* 0x000fd00008000000 */
[----:B------:R4:W-:Y:S01]  /*4280*/  UTCBAR.2CTA.MULTICAST [UR4], URZ, UR65 ;  /* 0x000000ff040073e9 */ /* 0x0009e20008200841 */
[----:B------:R-:W-:Y:S02]  /*4290*/  NOP ;  /* 0x0000000000007918 */ /* 0x000fe40000000000 */
.L_x_74:
[----:B----4-:R-:W-:Y:S01]  /*42a0*/  UIADD3 UR4, UPT, UPT, UR47, 0x1, URZ ;  /* 0x000000012f047890 */ /* 0x010fe2000fffe0ff */
[----:B------:R-:W-:-:S03]  /*42b0*/  ISETP.NE.AND P0, PT, R8, 0x2, PT ;  /* 0x000000020800780c */ /* 0x000fc60003f05270 */
[----:B------:R-:W-:Y:S01]  /*42c0*/  UISETP.NE.AND UP0, UPT, UR4, 0x4, UPT ;  /* 0x000000040400788c */ /* 0x000fe2000bf05270 */
[----:B-12---:R-:W-:Y:S02]  /*42d0*/  SEL R0, RZ, 0x1, P0 ;  /* 0x00000001ff007807 */ /* 0x006fe40000000000 */
[----:B------:R-:W-:Y:S01]  /*42e0*/  SEL R8, R8, RZ, P0 ;  /* 0x000000ff08087207 */ /* 0x000fe20000000000 */
[----:B------:R-:W-:Y:S01]  /*42f0*/  USEL UR5, URZ, 0x1, UP0 ;  /* 0x00000001ff057887 */ /* 0x000fe20008000000 */
[----:B------:R-:W-:Y:S01]  /*4300*/  LOP3.LUT R3, R3, R0, RZ, 0x3c, !PT ;  /* 0x0000000003037212 */ /* 0x000fe200078e3cff */
[----:B------:R-:W-:-:S04]  /*4310*/  USEL UR47, UR4, URZ, UP0 ;  /* 0x000000ff042f7287 */ /* 0x000fc80008000000 */
[----:B------:R-:W-:Y:S01]  /*4320*/  LOP3.LUT R9, R9, UR5, RZ, 0x3c, !PT ;  /* 0x0000000509097c12 */ /* 0x000fe2000f8e3cff */
[----:B------:R-:W-:Y:S07]  /*4330*/  @P1 BRA `(.L_x_80) ;  /* 0xfffffff800381947 */ /* 0x000fee000383ffff */
[----:B------:R-:W1:Y:S01]  /*4340*/  S2UR UR8, SR_CgaCtaId ;  /* 0x00000000000879c3 */ /* 0x000e620000008800 */
[----:B------:R-:W-:Y:S01]  /*4350*/  ELECT P0, URZ, PT ;  /* 0x0000000000ff782f */ /* 0x000fe20003800000 */
[----:B------:R-:W-:Y:S01]  /*4360*/  HFMA2 R0, -RZ, RZ, 0, 5.9604644775390625e-08 ;  /* 0x00000001ff007431 */ /* 0x000fe200000001ff */
[----:B------:R-:W-:-:S05]  /*4370*/  UMOV UR4, 0x40 ;  /* 0x0000004000047882 */ /* 0x000fca0000000000 */
[----:B------:R-:W-:Y:S01]  /*4380*/  UVIRTCOUNT.DEALLOC.SMPOOL 0x80 ;  /* 0x000000800000784c */ /* 0x000fe20000000000 */
[----:B------:R-:W-:Y:S02]  /*4390*/  UISETP.NE.AND UP1, UPT, UR68, URZ, UPT ;  /* 0x000000ff4400728c */ /* 0x000fe4000bf25270 */
[----:B-1----:R-:W-:-:S09]  /*43a0*/  ULEA UR8, UR8, UR4, 0x18 ;  /* 0x0000000408087291 */ /* 0x002fd2000f8ec0ff */
[----:B------:R1:W-:Y:S01]  /*43b0*/  @P0 STS.U8 [UR8+0x1c], R0 ;  /* 0x00001c00ff000988 */ /* 0x0003e20008000008 */
[----:B------:R-:W-:Y:S05]  /*43c0*/  BRA.U UP1, `(.L_x_81) ;  /* 0x0000000101a07547 */ /* 0x000fea000b800000 */
[----:B------:R-:W-:Y:S01]  /*43d0*/  UIADD3 UR7, UPT, UPT, UR41, 0xf0, URZ ;  /* 0x000000f029077890 */ /* 0x000fe2000fffe0ff */
[----:B------:R-:W-:-:S03]  /*43e0*/  SHF.L.U32 R3, R9, 0x1f, RZ ;  /* 0x0000001f09037819 */ /* 0x000fc600000006ff */
[----:B------:R-:W-:-:S09]  /*43f0*/  ULEA UR4, UR47, UR7, 0x3 ;  /* 0x000000072f047291 */ /* 0x000fd2000f8e18ff */
[----:B------:R-:W2:Y:S02]  /*4400*/  SYNCS.PHASECHK.TRANS64.TRYWAIT P0, [UR4], R3 ;  /* 0x00000003ff0075a7 */ /* 0x000ea40008001104 */
[----:B--2---:R-:W-:Y:S05]  /*4410*/  @!P0 BRA `(.L_x_82) ;  /* 0x00000058005c8947 */ /* 0x004fea0003800000 */
.L_x_182:
        /* <DEDUP_REMOVED lines=9> */
.L_x_184:
        /* <DEDUP_REMOVED lines=9> */
.L_x_186:
[----:B------:R-:W-:-:S04]  /*4540*/  UIADD3 UR4, UPT, UPT, UR4, 0x1, URZ ;  /* 0x0000000104047890 */ /* 0x000fc8000fffe0ff */
[----:B------:R-:W-:-:S04]  /*4550*/  UISETP.NE.AND UP0, UPT, UR4, 0x4, UPT ;  /* 0x000000040400788c */ /* 0x000fc8000bf05270 */
[----:B------:R-:W-:Y:S02]  /*4560*/  USEL UR5, URZ, 0x1, UP0 ;  /* 0x00000001ff057887 */ /* 0x000fe40008000000 */
[----:B------:R-:W-:-:S04]  /*4570*/  USEL UR4, UR4, URZ, UP0 ;  /* 0x000000ff04047287 */ /* 0x000fc80008000000 */
[----:B------:R-:W-:Y:S01]  /*4580*/  ULEA UR4, UR4, UR7, 0x3 ;  /* 0x0000000704047291 */ /* 0x000fe2000f8e18ff */
[----:B-1----:R-:W-:-:S04]  /*4590*/  LOP3.LUT R3, R2, UR5, RZ, 0x3c, !PT ;  /* 0x0000000502037c12 */ /* 0x002fc8000f8e3cff */
[----:B------:R-:W-:Y:S01]  /*45a0*/  SHF.L.U32 R3, R3, 0x1f, RZ ;  /* 0x0000001f03037819 */ /* 0x000fe200000006ff */
[----:B------:R-:W-:-:S04]  /*45b0*/  IMAD.U32 R0, RZ, RZ, UR4 ;  /* 0x00000004ff007e24 */ /* 0x000fc8000f8e00ff */
[----:B------:R1:W2:Y:S03]  /*45c0*/  SYNCS.PHASECHK.TRANS64.TRYWAIT P0, [R0+URZ], R3 ;  /* 0x00000003000075a7 */ /* 0x0002a600080011ff */
[----:B--2---:R-:W-:Y:S05]  /*45d0*/  @!P0 NANOSLEEP.SYNCS 0x989680 ;  /* 0x009896800000895d */ /* 0x004fea0003900000 */
[----:B------:R-:W2:Y:S02]  /*45e0*/  @!P0 SYNCS.PHASECHK.TRANS64 P0, [R0+URZ], R3 ;  /* 0x00000003000085a7 */ /* 0x000ea400080010ff */
[----:B--2---:R-:W-:Y:S05]  /*45f0*/  @P0 BRA `(.L_x_85) ;  /* 0x0000000000200947 */ /* 0x004fea0003800000 */
.L_x_86:
[----:B--2---:R2:W4:Y:S02]  /*4600*/  SYNCS.PHASECHK.TRANS64.TRYWAIT P0, [R0+URZ], R3 ;  /* 0x00000003000075a7 */ /* 0x00452400080011ff */
[----:B----4-:R-:W-:Y:S05]  /*4610*/  @!P0 NANOSLEEP.SYNCS 0x989680 ;  /* 0x009896800000895d */ /* 0x010fea0003900000 */
[----:B------:R-:W4:Y:S02]  /*4620*/  @!P0 SYNCS.PHASECHK.TRANS64 P0, [R0+URZ], R3 ;  /* 0x00000003000085a7 */ /* 0x000f2400080010ff */
[----:B----4-:R-:W-:Y:S05]  /*4630*/  @!P0 BRA `(.L_x_86) ;  /* 0xfffffffc00f08947 */ /* 0x010fea000383ffff */
[----:B------:R-:W-:Y:S05]  /*4640*/  BRA `(.L_x_85) ;  /* 0x00000000000c7947 */ /* 0x000fea0003800000 */
.L_x_81:
[----:B------:R-:W-:-:S04]  /*4650*/  UIADD3 UR4, UPT, UPT, UR41, 0x130, URZ ;  /* 0x0000013029047890 */ /* 0x000fc8000fffe0ff */
[----:B------:R-:W-:-:S09]  /*4660*/  UPRMT UR4, UR69, 0x654, UR4 ;  /* 0x0000065445047896 */ /* 0x000fd20008000004 */
[----:B------:R-:W-:Y:S03]  /*4670*/  SYNCS.ARRIVE.TRANS64.RED.A1T0 RZ, [UR4], RZ ;  /* 0x000000ffffff79a7 */ /* 0x000fe60008100404 */
.L_x_85:
[----:B-12---:R-:W-:Y:S01]  /*4680*/  SHF.L.U32 R3, RZ, 0x1f, RZ ;  /* 0x0000001fff037819 */ /* 0x006fe200000006ff */
[----:B------:R-:W-:Y:S01]  /*4690*/  UIADD3 UR4, UPT, UPT, UR41, 0x130, URZ ;  /* 0x0000013029047890 */ /* 0x000fe2000fffe0ff */
[----:B------:R-:W-:Y:S02]  /*46a0*/  PLOP3.LUT P0, PT, PT, PT, UP1, 0x80, 0x8 ;  /* 0x000000000008781c */ /* 0x000fe40003f0f018 */
[----:B------:R-:W1:Y:S02]  /*46b0*/  SYNCS.PHASECHK.TRANS64.TRYWAIT P1, [UR41+0x130], R3 ;  /* 0x00013003ff0075a7 */ /* 0x000e640008021129 */
[----:B-1----:R-:W-:Y:S09]  /*46c0*/  @!P1 BRA `(.L_x_87) ;  /* 0x0000005400f89947 */ /* 0x002ff20003800000 */
.L_x_188:
[----:B------:R-:W-:Y:S01]  /*46d0*/  @!UP1 UPRMT UR4, UR69, 0x654, UR4 ;  /* 0x0000065445049896 */ /* 0x000fe20008000004 */
[----:B------:R-:W-:Y:S01]  /*46e0*/  UMOV UR5, 0xffff ;  /* 0x0000ffff00057882 */ /* 0x000fe20000000000 */
[----:B------:R-:W-:-:S07]  /*46f0*/  UMOV UR6, 0x1 ;  /* 0x0000000100067882 */ /* 0x000fce0000000000 */
[----:B------:R-:W-:Y:S01]  /*4700*/  @!P0 SYNCS.ARRIVE.TRANS64.RED.A1T0 RZ, [UR4], RZ ;  /* 0x000000ffffff89a7 */ /* 0x000fe20008100404 */
[----:B------:R-:W-:Y:S01]  /*4710*/  NOP ;  /* 0x0000000000007918 */ /* 0x000fe20000000000 */
[----:B-1----:R-:W1:Y:S01]  /*4720*/  LDS R0, [UR8+0x14] ;  /* 0x00001408ff007984 */ /* 0x002e620008000800 */
[----:B------:R-:W-:-:S04]  /*4730*/  ULOP3.LUT UR4, UR67, 0xffff, URZ, 0xc0, !UPT ;  /* 0x0000ffff43047892 */ /* 0x000fc8000f8ec0ff */
[----:B------:R-:W-:-:S04]  /*4740*/  USHF.R.U32.HI UR4, URZ, 0x5, UR4 ;  /* 0x00000005ff047899 */ /* 0x000fc80008011604 */
[----:B------:R-:W-:Y:S02]  /*4750*/  USHF.L.U32 UR5, UR5, UR4, URZ ;  /* 0x0000000405057299 */ /* 0x000fe400080006ff */
[----:B------:R-:W-:-:S04]  /*4760*/  USHF.L.U32 UR4, UR6, UR4, URZ ;  /* 0x0000000406047299 */ /* 0x000fc800080006ff */
[----:B-1----:R-:W-:-:S04]  /*4770*/  LOP3.LUT R0, R0, UR5, RZ, 0xc0, !PT ;  /* 0x0000000500007c12 */ /* 0x002fc8000f8ec0ff */
[----:B------:R-:W-:-:S13]  /*4780*/  ISETP.NE.AND P0, PT, R0, UR5, PT ;  /* 0x0000000500007c0c */ /* 0x000fda000bf05270 */
[----:B------:R-:W-:Y:S05]  /*4790*/  @P0 BRA `(.L_x_88) ;  /* 0x0000000000580947 */ /* 0x000fea0003800000 */
[----:B------:R-:W1:Y:S02]  /*47a0*/  LDS R0, [UR8+0x18] ;  /* 0x00001808ff007984 */ /* 0x000e640008000800 */
[----:B-1----:R-:W-:-:S04]  /*47b0*/  LOP3.LUT R0, R0, UR4, RZ, 0xc0, !PT ;  /* 0x0000000400007c12 */ /* 0x002fc8000f8ec0ff */
[----:B------:R-:W-:-:S13]  /*47c0*/  ISETP.NE.AND P0, PT, R0, UR4, PT ;  /* 0x0000000400007c0c */ /* 0x000fda000bf05270 */
[----:B------:R-:W-:Y:S05]  /*47d0*/  @P0 BRA `(.L_x_89) ;  /* 0x00000000003c0947 */ /* 0x000fea0003800000 */
[----:B------:R-:W1:Y:S01]  /*47e0*/  S2R R2, SR_LANEID ;  /* 0x0000000000027919 */ /* 0x000e620000000000 */
[----:B------:R-:W-:Y:S01]  /*47f0*/  ULOP3.LUT UR5, URZ, UR5, URZ, 0x33, !UPT ;  /* 0x00000005ff057292 */ /* 0x000fe2000f8e33ff */
[----:B------:R-:W-:Y:S01]  /*4800*/  LOP3.LUT R4, RZ, UR4, RZ, 0x33, !PT ;  /* 0x00000004ff047c12 */ /* 0x000fe2000f8e33ff */
[----:B------:R-:W-:Y:S02]  /*4810*/  VOTEU.ANY UR4, UPT, PT ;  /* 0x0000000000047886 */ /* 0x000fe400038e0100 */
[----:B------:R-:W-:Y:S01]  /*4820*/  UFLO.U32 UR4, UR4 ;  /* 0x00000004000472bd */ /* 0x000fe200080e0000 */
[----:B------:R-:W2:Y:S01]  /*4830*/  REDUX UR6, R4 ;  /* 0x00000000040673c4 */ /* 0x000ea20000000000 */
[----:B------:R-:W-:-:S06]  /*4840*/  IMAD.U32 R0, RZ, RZ, UR5 ;  /* 0x00000005ff007e24 */ /* 0x000fcc000f8e00ff */
[----:B------:R4:W-:Y:S01]  /*4850*/  UTCATOMSWS.AND URZ, UR5 ;  /* 0x0000000500ff79e3 */ /* 0x0009e20008000000 */
[----:B------:R-:W3:Y:S01]  /*4860*/  REDUX UR7, R0 ;  /* 0x00000000000773c4 */ /* 0x000ee20000000000 */
[----:B-1----:R-:W-:Y:S01]  /*4870*/  ISETP.EQ.U32.AND P0, PT, R2, UR4, PT ;  /* 0x0000000402007c0c */ /* 0x002fe2000bf02070 */
[----:B--2---:R-:W-:Y:S01]  /*4880*/  IMAD.U32 R2, RZ, RZ, UR6 ;  /* 0x00000006ff027e24 */ /* 0x004fe2000f8e00ff */
[----:B---3--:R-:W-:-:S11]  /*4890*/  MOV R3, UR7 ;  /* 0x0000000700037c02 */ /* 0x008fd60008000f00 */
[----:B------:R4:W-:Y:S04]  /*48a0*/  @P0 ATOMS.AND RZ, [UR8+0x14], R3 ;  /* 0x00001403ffff098c */ /* 0x0009e8000a800008 */
[----:B------:R4:W-:Y:S01]  /*48b0*/  @P0 ATOMS.AND RZ, [UR8+0x18], R2 ;  /* 0x00001802ffff098c */ /* 0x0009e2000a800008 */
[----:B------:R-:W-:Y:S05]  /*48c0*/  BRA `(.L_x_90) ;  /* 0x0000000000147947 */ /* 0x000fea0003800000 */
.L_x_89:
[----:B------:R-:W-:Y:S02]  /*48d0*/  MOV R2, 0x48f0 ;  /* 0x000048f000027802 */ /* 0x000fe40000000f00 */
[----:B---3-5:R-:W-:Y:S05]  /*48e0*/  CALL.REL.NOINC `($__internal_0_$__cuda_sm10x_tcgen05_guardrail_trap_col_being_dealloced_not_returned_by_alloc) ;  /* 0x0000005800d87944 */ /* 0x028fea0003c00000 */
[----:B------:R-:W-:Y:S05]  /*48f0*/  BRA `(.L_x_90) ;  /* 0x0000000000087947 */ /* 0x000fea0003800000 */
.L_x_88:
[----:B------:R-:W-:Y:S02]  /*4900*/  MOV R2, 0x4920 ;  /* 0x0000492000027802 */ /* 0x000fe40000000f00 */
[----:B---3-5:R-:W-:Y:S05]  /*4910*/  CALL.REL.NOINC `($__internal_2_$__cuda_sm10x_tcgen05_guardrail_trap_unallocated_columns_being_dealloced) ;  /* 0x0000005800e47944 */ /* 0x028fea0003c00000 */
.L_x_90:
[----:B------:R-:W-:Y:S01]  /*4920*/  NOP ;  /* 0x0000000000007918 */ /* 0x000fe20000000000 */
[----:B----4-:R-:W-:Y:S05]  /*4930*/  EXIT ;  /* 0x000000000000794d */ /* 0x010fea0003800000 */
.L_x_61:
[----:B------:R-:W-:-:S09]  /*4940*/  UISETP.NE.OR UP0, UPT, UR21, 0x3, !UP3 ;  /* 0x000000031500788c */ /* 0x000fd2000df05670 */
[----:B------:R-:W-:Y:S05]  /*4950*/  BRA.U UP0, `(.L_x_91) ;  /* 0x0000001100b87547 */ /* 0x000fea000b800000 */
[----:B------:R-:W1:Y:S01]  /*4960*/  LDCU UR31, c[0x0][0x370] ;  /* 0x00006e00ff1f77ac */ /* 0x000e620008000800 */
[----:B------:R-:W2:Y:S01]  /*4970*/  LDC.64 R16, c[0x0][0x348] ;  /* 0x0000d200ff107b82 */ /* 0x000ea20000000a00 */
[----:B------:R-:W-:Y:S02]  /*4980*/  HFMA2 R13, -RZ, RZ, 0, 0 ;  /* 0x00000000ff0d7431 */ /* 0x000fe400000001ff */
[----:B------:R-:W-:Y:S01]  /*4990*/  IMAD.MOV.U32 R15, RZ, RZ, 0x1 ;  /* 0x00000001ff0f7424 */ /* 0x000fe200078e00ff */
[----:B------:R-:W1:Y:S01]  /*49a0*/  LDCU.128 UR48, c[0x0][0xb10] ;  /* 0x00016200ff3077ac */ /* 0x000e620008000c00 */
[----:B------:R-:W-:Y:S01]  /*49b0*/  IMAD.MOV.U32 R14, RZ, RZ, RZ ;  /* 0x000000ffff0e7224 */ /* 0x000fe200078e00ff */
[----:B------:R-:W-:Y:S01]  /*49c0*/  MOV R7, 0x2000 ;  /* 0x0000200000077802 */ /* 0x000fe20000000f00 */
[----:B------:R-:W3:Y:S01]  /*49d0*/  LDCU UR30, c[0x0][0x374] ;  /* 0x00006e80ff1e77ac */ /* 0x000ee20008000800 */
[----:B------:R-:W4:Y:S01]  /*49e0*/  LDC.64 R2, c[0x0][0x888] ;  /* 0x00022200ff027b82 */ /* 0x000f220000000a00 */
[----:B------:R-:W3:Y:S01]  /*49f0*/  LDCU UR15, c[0x0][0xb0c] ;  /* 0x00016180ff0f77ac */ /* 0x000ee20008000800 */
[----:B------:R-:W2:Y:S06]  /*4a00*/  LDCU UR52, c[0x0][0xb20] ;  /* 0x00016400ff3477ac */ /* 0x000eac0008000800 */
[----:B------:R-:W4:Y:S01]  /*4a10*/  LDC.64 R4, c[0x0][0x890] ;  /* 0x00022400ff047b82 */ /* 0x000f220000000a00 */
[----:B------:R-:W2:Y:S01]  /*4a20*/  LDCU UR4, c[0x0][0xb30] ;  /* 0x00016600ff0477ac */ /* 0x000ea20008000800 */
[----:B------:R-:W-:Y:S01]  /*4a30*/  UMOV UR21, 0x400 ;  /* 0x0000040000157882 */ /* 0x000fe20000000000 */
[----:B-1----:R-:W-:-:S02]  /*4a40*/  UIMAD.WIDE.U32 UR6, UR31, UR48, URZ ;  /* 0x000000301f0672a5 */ /* 0x002fc4000f8e00ff */
[----:B---3--:R-:W-:Y:S02]  /*4a50*/  UIMAD.WIDE.U32 UR8, UR30, UR51, URZ ;  /* 0x000000331e0872a5 */ /* 0x008fe4000f8e00ff */
[----:B------:R-:W-:Y:S02]  /*4a60*/  ULEA UR21, UR47, UR21, 0x18 ;  /* 0x000000152f157291 */ /* 0x000fe4000f8ec0ff */
[----:B------:R-:W-:Y:S02]  /*4a70*/  UPLOP3.LUT UP2, UPT, UPT, UPT, UPT, 0x40, 0x4 ;  /* 0x000000000004789c */ /* 0x000fe40003f4e870 */
[----:B------:R-:W-:Y:S01]  /*4a80*/  UIADD3 UR37, UPT, UPT, UR21, 0x78, URZ ;  /* 0x0000007815257890 */ /* 0x000fe2000fffe0ff */
[----:B------:R-:W-:Y:S01]  /*4a90*/  UMOV UR6, UR7 ;  /* 0x0000000700067c82 */ /* 0x000fe20008000000 */
[----:B------:R-:W-:Y:S01]  /*4aa0*/  UMOV UR38, UR9 ;  /* 0x0000000900267c82 */ /* 0x000fe20008000000 */
[----:B------:R-:W-:Y:S02]  /*4ab0*/  UISETP.GE.AND UP0, UPT, UR45, 0x1, UPT ;  /* 0x000000012d00788c */ /* 0x000fe4000bf06270 */
[----:B------:R-:W-:Y:S01]  /*4ac0*/  UISETP.NE.AND UP4, UPT, UR45, 0x1, UPT ;  /* 0x000000012d00788c */ /* 0x000fe2000bf85270 */
[----:B------:R-:W1:Y:S01]  /*4ad0*/  LDCU.64 UR22, c[0x0][0xb28] ;  /* 0x00016500ff1677ac */ /* 0x000e620008000a00 */
[----:B------:R-:W-:-:S02]  /*4ae0*/  UISETP.NE.AND UP6, UPT, UR15, 0x1, UPT ;  /* 0x000000010f00788c */ /* 0x000fc4000bfc5270 */
[----:B------:R-:W-:Y:S02]  /*4af0*/  UISETP.NE.AND UP5, UPT, UR50, 0x1, UPT ;  /* 0x000000013200788c */ /* 0x000fe4000bfa5270 */
[----:B------:R-:W-:Y:S02]  /*4b00*/  UIADD3 UR41, UPT, UPT, UR21, 0x60, URZ ;  /* 0x0000006015297890 */ /* 0x000fe4000fffe0ff */
[----:B------:R-:W-:Y:S02]  /*4b10*/  UIADD3 UR33, UPT, UPT, UR21, 0x68, URZ ;  /* 0x0000006815217890 */ /* 0x000fe4000fffe0ff */
[----:B------:R-:W-:Y:S02]  /*4b20*/  UIADD3 UR25, UPT, UPT, UR21, 0x70, URZ ;  /* 0x0000007015197890 */ /* 0x000fe4000fffe0ff */
[----:B------:R-:W-:Y:S02]  /*4b30*/  UPRMT UR37, UR47, 0x654, UR37 ;  /* 0x000006542f257896 */ /* 0x000fe40008000025 */
[----:B------:R-:W-:-:S02]  /*4b40*/  USHF.R.U32.HI UR39, URZ, UR49, UR6 ;  /* 0x00000031ff277299 */ /* 0x000fc40008011606 */
[----:B--2---:R-:W-:Y:S02]  /*4b50*/  USHF.R.U32.HI UR38, URZ, UR52, UR38 ;  /* 0x00000034ff267299 */ /* 0x004fe40008011626 */
[----:B------:R-:W-:-:S11]  /*4b60*/  UISETP.NE.AND UP3, UPT, UR4, 0x1, UPT ;  /* 0x000000010400788c */ /* 0x000fd6000bf65270 */
.L_x_102:
[C---:B------:R-:W-:Y:S02]  /*4b70*/  LEA R12, R14.reuse, UR21, 0x3 ;  /* 0x000000150e0c7c11 */ /* 0x040fe4000f8e18ff */
[----:B------:R-:W-:Y:S02]  /*4b80*/  SHF.L.U32 R9, R13, 0x1f, RZ ;  /* 0x0000001f0d097819 */ /* 0x000fe400000006ff */
[----:B------:R-:W-:Y:S02]  /*4b90*/  LEA R10, R14, UR21, 0x4 ;  /* 0x000000150e0a7c11 */ /* 0x000fe4000f8e20ff */
[----:B------:R-:W2:Y:S02]  /*4ba0*/  SYNCS.PHASECHK.TRANS64.TRYWAIT P0, [R12+URZ+0xb0], R9 ;  /* 0x0000b0090c0075a7 */ /* 0x000ea400080011ff */
[----:B--23--:R-:W-:Y:S05]  /*4bb0*/  @!P0 BRA `(.L_x_92) ;  /* 0x0000005000d48947 */ /* 0x00cfea0003800000 */
.L_x_189:
[----:B--2---:R-:W2:Y:S01]  /*4bc0*/  LDS.128 R8, [R10+0x140] ;  /* 0x000140000a087984 */ /* 0x004ea20000000c00 */
[----:B------:R-:W-:Y:S01]  /*4bd0*/  UISETP.GE.AND UP0, UPT, UR45, 0x1, UPT ;  /* 0x000000012d00788c */ /* 0x000fe2000bf06270 */
[----:B------:R-:W-:Y:S01]  /*4be0*/  @!PT LDS RZ, [RZ] ;  /* 0x00000000fffff984 */ /* 0x000fe20000000800 */
[----:B------:R-:W-:Y:S01]  /*4bf0*/  @!PT LDS RZ, [RZ] ;  /* 0x00000000fffff984 */ /* 0x000fe20000000800 */
[----:B------:R-:W-:Y:S01]  /*4c00*/  @!PT LDS RZ, [RZ] ;  /* 0x00000000fffff984 */ /* 0x000fe20000000800 */
[----:B------:R-:W-:Y:S01]  /*4c10*/  @!PT LDS RZ, [RZ] ;  /* 0x00000000fffff984 */ /* 0x000fe20000000800 */
[----:B------:R3:W-:Y:S06]  /*4c20*/  MEMBAR.ALL.CTA ;  /* 0x0000000000007992 */ /* 0x0007ec0000008000 */
[----:B---3--:R-:W3:Y:S01]  /*4c30*/  FENCE.VIEW.ASYNC.S ;  /* 0x00000000000073c6 */ /* 0x008ee20000000000 */
[----:B--2---:R-:W-:Y:S11]  /*4c40*/  LOP3.LUT P0, RZ, R10, 0x1, RZ, 0xc0, !PT ;  /* 0x000000010aff7812 */ /* 0x004ff6000780c0ff */
[----:B------:R-:W-:Y:S02]  /*4c50*/  @!UPT UIADD3 URZ, UPT, UPT, URZ, URZ, URZ ;  /* 0x000000fffffff290 */ /* 0x000fe4000fffe0ff */
[----:B---3--:R-:W-:Y:S01]  /*4c60*/  VOTEU.ANY UP1, P0 ;  /* 0x0000000000ff7886 */ /* 0x008fe20000020100 */
[----:B------:R-:W-:Y:S11]  /*4c70*/  PLOP3.LUT P0, PT, PT, PT, UP1, 0x80, 0x8 ;  /* 0x000000000008781c */ /* 0x000ff60003f0f018 */
[----:B------:R-:W-:Y:S02]  /*4c80*/  @!UPT UIADD3 URZ, UPT, UPT, URZ, URZ, URZ ;  /* 0x000000fffffff290 */ /* 0x000fe4000fffe0ff */
[----:B------:R-:W-:Y:S02]  /*4c90*/  @P0 SHF.R.U32.HI R0, RZ, 0x10, R9 ;  /* 0x00000010ff000819 */ /* 0x000fe40000011609 */
[----:B------:R-:W-:Y:S02]  /*4ca0*/  @P0 MOV R6, R8 ;  /* 0x0000000800060202 */ /* 0x000fe40000000f00 */
[----:B------:R-:W-:Y:S01]  /*4cb0*/  @P0 R2UR UR4, R0 ;  /* 0x00000000000402ca */ /* 0x000fe200000e0000 */
[----:B------:R-:W-:Y:S01]  /*4cc0*/  VIADD R0, R12, 0xc0 ;  /* 0x000000c00c007836 */ /* 0x000fe20000000000 */
[----:B------:R-:W-:Y:S02]  /*4cd0*/  @P0 LOP3.LUT R8, R9, 0xffff, RZ, 0xc0, !PT ;  /* 0x0000ffff09080812 */ /* 0x000fe400078ec0ff */
[----:B------:R-:W-:Y:S02]  /*4ce0*/  @P0 R2UR UR6, R6 ;  /* 0x00000000060602ca */ /* 0x000fe400000e0000 */
[----:B------:R-:W-:Y:S02]  /*4cf0*/  PRMT R0, RZ, 0x654, R0 ;  /* 0x00000654ff007816 */ /* 0x000fe40000000000 */
[----:B------:R-:W-:Y:S02]  /*4d00*/  @P0 R2UR UR5, R8 ;  /* 0x00000000080502ca */ /* 0x000fe400000e0000 */
[----:B------:R2:W-:Y:S03]  /*4d10*/  SYNCS.ARRIVE.TRANS64.RED.A1T0 RZ, [R0+URZ], RZ ;  /* 0x000000ff00ff79a7 */ /* 0x0005e600081004ff */
[----:B------:R-:W-:Y:S04]  /*4d20*/  @UP1 UMOV UR29, UR4 ;  /* 0x00000004001d1c82 */ /* 0x000fe80008000000 */
[----:B------:R-:W-:Y:S04]  /*4d30*/  @UP1 UMOV UR14, UR6 ;  /* 0x00000006000e1c82 */ /* 0x000fe80008000000 */
[----:B------:R-:W-:Y:S01]  /*4d40*/  @UP1 UMOV UR13, UR5 ;  /* 0x00000005000d1c82 */ /* 0x000fe20008000000 */
[----:B------:R-:W-:Y:S05]  /*4d50*/  BRA.U !UP0, `(.L_x_93) ;  /* 0x0000000108a47547 */ /* 0x000fea000b800000 */
[----:B------:R-:W-:Y:S02]  /*4d60*/  UIMAD.WIDE.U32 UR16, UR13, UR51, URZ ;  /* 0x000000330d1072a5 */ /* 0x000fe4000f8e00ff */
[----:B------:R-:W-:Y:S02]  /*4d70*/  UIMAD.WIDE.U32 UR18, UR14, UR48, URZ ;  /* 0x000000300e1272a5 */ /* 0x000fe4000f8e00ff */
[----:B------:R-:W-:Y:S02]  /*4d80*/  USEL UR4, UR30, UR38, !UP5 ;  /* 0x000000261e047287 */ /* 0x000fe4000e800000 */
[----:B------:R-:W-:Y:S02]  /*4d90*/  USEL UR7, UR31, UR39, !UP6 ;  /* 0x000000271f077287 */ /* 0x000fe4000f000000 */
[----:B-1----:R-:W-:Y:S02]  /*4da0*/  UIMAD.WIDE.U32 UR8, UR4, UR22, URZ ;  /* 0x00000016040872a5 */ /* 0x002fe4000f8e00ff */
[----:B------:R-:W-:Y:S01]  /*4db0*/  UIMAD.WIDE.U32 UR10, UR7, UR22, URZ ;  /* 0x00000016070a72a5 */ /* 0x000fe2000f8e00ff */
[----:B------:R-:W-:Y:S02]  /*4dc0*/  UMOV UR5, UR17 ;  /* 0x0000001100057c82 */ /* 0x000fe40008000000 */
[----:B------:R-:W-:Y:S03]  /*4dd0*/  USHF.R.U32.HI UR6, URZ, UR52, UR5 ;  /* 0x00000034ff067299 */ /* 0x000fe60008011605 */
[----:B------:R-:W-:Y:S01]  /*4de0*/  UMOV UR5, UR19 ;  /* 0x0000001300057c82 */ /* 0x000fe20008000000 */
[----:B------:R-:W-:Y:S02]  /*4df0*/  USEL UR6, UR13, UR6, !UP5 ;  /* 0x000000060d067287 */ /* 0x000fe4000e800000 */
[----:B------:R-:W-:Y:S03]  /*4e00*/  USHF.R.U32.HI UR12, URZ, UR49, UR5 ;  /* 0x00000031ff0c7299 */ /* 0x000fe60008011605 */
[----:B------:R-:W-:Y:S02]  /*4e10*/  UMOV UR5, UR9 ;  /* 0x0000000900057c82 */ /* 0x000fe40008000000 */
[----:B------:R-:W-:Y:S03]  /*4e20*/  @UP4 USHF.R.U32.HI UR4, URZ, UR23, UR5 ;  /* 0x00000017ff044299 */ /* 0x000fe60008011605 */
[----:B------:R-:W-:Y:S01]  /*4e30*/  UMOV UR5, UR11 ;  /* 0x0000000b00057c82 */ /* 0x000fe20008000000 */
[----:B------:R-:W-:Y:S02]  /*4e40*/  UIMAD UR4, UR45, UR4, URZ ;  /* 0x000000042d0472a4 */ /* 0x000fe4000f8e02ff */
[----:B------:R-:W-:Y:S02]  /*4e50*/  @UP4 USHF.R.U32.HI UR7, URZ, UR23, UR5 ;  /* 0x00000017ff074299 */ /* 0x000fe40008011605 */
[----:B------:R-:W-:Y:S02]  /*4e60*/  UIMAD.WIDE.U32 UR10, UR6, UR22, URZ ;  /* 0x00000016060a72a5 */ /* 0x000fe4000f8e00ff */
[----:B------:R-:W-:Y:S02]  /*4e70*/  USEL UR5, UR14, UR12, !UP6 ;  /* 0x0000000c0e057287 */ /* 0x000fe4000f000000 */
[----:B------:R-:W-:Y:S02]  /*4e80*/  UIMAD UR8, UR45, UR7, URZ ;  /* 0x000000072d0872a4 */ /* 0x000fe4000f8e02ff */
[----:B------:R-:W-:Y:S03]  /*4e90*/  UISETP.GE.AND UP0, UPT, UR6, UR4, UPT ;  /* 0x000000040600728c */ /* 0x000fe6000bf06270 */
[----:B------:R-:W-:Y:S01]  /*4ea0*/  UMOV UR4, UR11 ;  /* 0x0000000b00047c82 */ /* 0x000fe20008000000 */
[----:B------:R-:W-:Y:S02]  /*4eb0*/  UISETP.GE.OR UP0, UPT, UR5, UR8, UP0 ;  /* 0x000000080500728c */ /* 0x000fe40008706670 */
[----:B------:R-:W-:Y:S02]  /*4ec0*/  USHF.R.U32.HI UR4, URZ, UR23, UR4 ;  /* 0x00000017ff047299 */ /* 0x000fe40008011604 */
[----:B------:R-:W-:Y:S02]  /*4ed0*/  UIMAD.WIDE.U32 UR8, UR5, UR22, URZ ;  /* 0x00000016050872a5 */ /* 0x000fe4000f8e00ff */
[----:B------:R-:W-:Y:S04]  /*4ee0*/  USEL UR10, UR6, UR4, !UP4 ;  /* 0x00000004060a7287 */ /* 0x000fe8000e000000 */
[----:B------:R-:W-:Y:S01]  /*4ef0*/  UIADD3 UR11, UPT, UPT, -UR10, URZ, URZ ;  /* 0x000000ff0a0b7290 */ /* 0x000fe2000fffe1ff */
[----:B------:R-:W-:Y:S02]  /*4f00*/  @!UP0 UMOV UR4, UR9 ;  /* 0x0000000900048c82 */ /* 0x000fe40008000000 */
[----:B------:R-:W-:Y:S02]  /*4f10*/  @!UP0 USHF.R.U32.HI UR4, URZ, UR23, UR4 ;  /* 0x00000017ff048299 */ /* 0x000fe40008011604 */
[----:B------:R-:W-:Y:S02]  /*4f20*/  UIMAD UR8, UR45, UR11, UR6 ;  /* 0x0000000b2d0872a4 */ /* 0x000fe4000f8e0206 */
[----:B------:R-:W-:Y:S04]  /*4f30*/  @!UP0 USEL UR4, UR5, UR4, !UP4 ;  /* 0x0000000405048287 */ /* 0x000fe8000e000000 */
[----:B------:R-:W-:Y:S02]  /*4f40*/  @!UP0 UIMAD UR7, UR7, UR8, UR4 ;  /* 0x00000008070782a4 */ /* 0x000fe4000f8e0204 */
[----:B------:R-:W-:Y:S02]  /*4f50*/  @!UP0 UIADD3 UR9, UPT, UPT, UR10, -UR4, URZ ;  /* 0x800000040a098290 */ /* 0x000fe4000fffe0ff */
[----:B------:R-:W-:Y:S02]  /*4f60*/  UIADD3 UR8, UPT, UPT, -UR6, URZ, URZ ;  /* 0x000000ff06087290 */ /* 0x000fe4000fffe1ff */
[----:B------:R-:W-:Y:S02]  /*4f70*/  UIADD3 UR4, UPT, UPT, -UR5, URZ, URZ ;  /* 0x000000ff05047290 */ /* 0x000fe4000fffe1ff */
[----:B------:R-:W-:Y:S03]  /*4f80*/  @!UP0 UIMAD UR6, UR9, UR45, UR5 ;  /* 0x0000002d090682a4 */ /* 0x000fe6000f8e0205 */
[----:B------:R-:W-:Y:S01]  /*4f90*/  @!UP0 UMOV UR5, UR7 ;  /* 0x0000000700058c82 */ /* 0x000fe20008000000 */
[----:B------:R-:W-:Y:S02]  /*4fa0*/  UIMAD UR7, UR15, UR4, UR14 ;  /* 0x000000040f0772a4 */ /* 0x000fe4000f8e020e */
[----:B------:R-:W-:Y:S02]  /*4fb0*/  UIMAD UR4, UR50, UR8, UR13 ;  /* 0x00000008320472a4 */ /* 0x000fe4000f8e020d */
[----:B------:R-:W-:Y:S02]  /*4fc0*/  UIMAD UR14, UR5, UR15, UR7 ;  /* 0x0000000f050e72a4 */ /* 0x000fe4000f8e0207 */
[----:B------:R-:W-:Y:S11]  /*4fd0*/  UIMAD UR13, UR6, UR50, UR4 ;  /* 0x00000032060d72a4 */ /* 0x000ff6000f8e0204 */
[----:B------:R-:W-:Y:S01]  /*4fe0*/  @!UPT UIADD3 URZ, UPT, UPT, URZ, URZ, URZ ;  /* 0x000000fffffff290 */ /* 0x000fe2000fffe0ff */
.L_x_93:
[----:B------:R-:W3:Y:S01]  /*4ff0*/  @!UP3 LDCU.128 UR8, c[0x0][0xb10] ;  /* 0x00016200ff08b7ac */ /* 0x000ee20008000c00 */
[C---:B----4-:R-:W-:Y:S02]  /*5000*/  ISETP.NE.U32.AND P1, PT, R4.reuse, RZ, PT ;  /* 0x000000ff0400720c */ /* 0x050fe40003f25070 */
[----:B------:R-:W-:Y:S02]  /*5010*/  ISETP.NE.U32.AND P0, PT, R4, RZ, PT ;  /* 0x000000ff0400720c */ /* 0x000fe40003f05070 */
[C---:B------:R-:W-:Y:S02]  /*5020*/  ISETP.NE.AND.EX P1, PT, R5.reuse, RZ, PT, P1 ;  /* 0x000000ff0500720c */ /* 0x040fe40003f25310 */
[----:B------:R-:W-:Y:S01]  /*5030*/  ISETP.NE.AND.EX P0, PT, R5, RZ, PT, P0 ;  /* 0x000000ff0500720c */ /* 0x000fe20003f05300 */
[----:B------:R-:W4:Y:S01]  /*5040*/  @!UP3 LDCU UR5, c[0x0][0xb0c] ;  /* 0x00016180ff05b7ac */ /* 0x000f220008000800 */
[----:B------:R-:W-:Y:S01]  /*5050*/  SHF.L.U32 R9, R15, 0x1f, RZ ;  /* 0x0000001f0f097819 */ /* 0x000fe200000006ff */
[----:B------:R-:W-:Y:S02]  /*5060*/  USHF.L.U32 UR42, UR24, 0x7, URZ ;  /* 0x00000007182a7899 */ /* 0x000fe400080006ff */
[----:B------:R-:W-:Y:S02]  /*5070*/  USHF.L.U32 UR43, UR20, 0x6, URZ ;  /* 0x00000006142b7899 */ /* 0x000fe400080006ff */
[----:B---3--:R-:W-:Y:S07]  /*5080*/  UIMAD.WIDE.U32 UR6, UR14, UR8, URZ ;  /* 0x000000080e0672a5 */ /* 0x008fee000f8e00ff */
[----:B------:R-:W-:Y:S01]  /*5090*/  @!UP3 UMOV UR4, UR7 ;  /* 0x000000070004bc82 */ /* 0x000fe20008000000 */
[----:B----4-:R-:W-:Y:S02]  /*50a0*/  @!UP3 UISETP.NE.AND UP0, UPT, UR5, 0x1, UPT ;  /* 0x000000010500b88c */ /* 0x010fe4000bf05270 */
[----:B------:R-:W-:Y:S02]  /*50b0*/  @!UP3 USHF.R.U32.HI UR4, URZ, UR9, UR4 ;  /* 0x00000009ff04b299 */ /* 0x000fe40008011604 */
[----:B------:R-:W-:Y:S02]  /*50c0*/  UIMAD.WIDE.U32 UR6, UR13, UR11, URZ ;  /* 0x0000000b0d0672a5 */ /* 0x000fe4000f8e00ff */
[----:B------:R-:W-:Y:S02]  /*50d0*/  @!UP3 USEL UR8, UR14, UR4, !UP0 ;  /* 0x000000040e08b287 */ /* 0x000fe4000c000000 */
[----:B------:R-:W-:Y:S03]  /*50e0*/  @!UP3 UISETP.NE.AND UP0, UPT, UR10, 0x1, UPT ;  /* 0x000000010a00b88c */ /* 0x000fe6000bf05270 */
[----:B------:R-:W-:Y:S02]  /*50f0*/  @!UP3 UMOV UR6, UR7 ;  /* 0x000000070006bc82 */ /* 0x000fe40008000000 */
[----:B------:R-:W3:Y:S02]  /*5100*/  @!UP3 LDCU UR4, c[0x0][0xb20] ;  /* 0x00016400ff04b7ac */ /* 0x000ee40008000800 */
[----:B---3--:R-:W-:Y:S04]  /*5110*/  @!UP3 USHF.R.U32.HI UR6, URZ, UR4, UR6 ;  /* 0x00000004ff06b299 */ /* 0x008fe80008011606 */
[----:B------:R-:W-:Y:S04]  /*5120*/  @!UP3 USEL UR6, UR13, UR6, !UP0 ;  /* 0x000000060d06b287 */ /* 0x000fe8000c000000 */
[----:B------:R-:W-:Y:S02]  /*5130*/  @!UP3 UIADD3 UR4, UPT, UPT, -UR8, UR6, URZ ;  /* 0x000000060804b290 */ /* 0x000fe4000fffe1ff */
[----:B------:R-:W-:Y:S02]  /*5140*/  @!UP3 UIADD3 UR6, UPT, UPT, UR8, -UR6, URZ ;  /* 0x800000060806b290 */ /* 0x000fe4000fffe0ff */
[----:B------:R-:W-:Y:S02]  /*5150*/  @!UP3 UIMAD UR14, UR4, UR5, UR14 ;  /* 0x00000005040eb2a4 */ /* 0x000fe4000f8e020e */
[----:B------:R-:W-:Y:S01]  /*5160*/  @!UP3 UIMAD UR13, UR6, UR10, UR13 ;  /* 0x0000000a060db2a4 */ /* 0x000fe2000f8e020d */
[----:B------:R-:W-:Y:S11]  /*5170*/  BRA.U UP2, `(.L_x_94) ;  /* 0x0000000102107547 */ /* 0x000ff6000b800000 */
[----:B--2---:R-:W-:Y:S04]  /*5180*/  MOV R0, UR46 ;  /* 0x0000002e00007c02 */ /* 0x004fe80008000f00 */
[----:B------:R-:W-:Y:S04]  /*5190*/  SHF.L.U32 R11, R0, 0x1f, RZ ;  /* 0x0000001f000b7819 */ /* 0x000fe800000006ff */
[----:B------:R-:W2:Y:S02]  /*51a0*/  SYNCS.PHASECHK.TRANS64.TRYWAIT P2, [UR21+0xa8], R11 ;  /* 0x0000a80bff0075a7 */ /* 0x000ea40008041115 */
[----:B--2---:R-:W-:Y:S05]  /*51b0*/  @!P2 BRA `(.L_x_95) ;  /* 0x0000004c0068a947 */ /* 0x004fea0003800000 */
.L_x_94:
[----:B------:R-:W-:Y:S05]  /*51c0*/  @!P1 BRA `(.L_x_96) ;  /* 0x0000000000309947 */ /* 0x000fea0003800000 */
[----:B------:R-:W-:Y:S01]  /*51d0*/  ISETP.NE.U32.AND P1, PT, R2, RZ, PT ;  /* 0x000000ff0200720c */ /* 0x000fe20003f25070 */
[----:B------:R-:W3:Y:S01]  /*51e0*/  LDCU.64 UR4, c[0x0][0x358] ;  /* 0x00006b00ff0477ac */ /* 0x000ee20008000a00 */
[----:B------:R-:W-:Y:S02]  /*51f0*/  IMAD.MOV.U32 R56, RZ, RZ, 0x1 ;  /* 0x00000001ff387424 */ /* 0x000fe400078e00ff */
[----:B------:R-:W-:Y:S11]  /*5200*/  ISETP.NE.AND.EX P1, PT, R3, RZ, PT, P1 ;  /* 0x000000ff0300720c */ /* 0x000ff60003f25310 */
[----:B------:R-:W-:Y:S02]  /*5210*/  @!UPT UIADD3 URZ, UPT, UPT, URZ, URZ, URZ ;  /* 0x000000fffffff290 */ /* 0x000fe4000fffe0ff */
[----:B--2---:R-:W2:Y:S01]  /*5220*/  @P1 LDC.64 R10, c[0x0][0x888] ;  /* 0x00022200ff0a1b82 */ /* 0x004ea20000000a00 */
[----:B------:R-:W-:Y:S04]  /*5230*/  @P1 IMAD R0, R4, UR36, RZ ;  /* 0x0000002404001c24 */ /* 0x000fe8000f8e02ff */
[----:B--2---:R-:W-:Y:S04]  /*5240*/  @P1 IMAD.WIDE R10, R0, 0x4, R10 ;  /* 0x00000004000a1825 */ /* 0x004fe800078e020a */
[----:B------:R-:W-:Y:S01]  /*5250*/  HFMA2 R0, -RZ, RZ, 0, 5.9604644775390625e-08 ;  /* 0x00000001ff007431 */ /* 0x000fe200000001ff */
[----:B---3-5:R3:W5:Y:S04]  /*5260*/  @P1 LDG.E R27, desc[UR4][R10.64] ;  /* 0x000000040a1b1981 */ /* 0x028768000c1e1900 */
[----:B------:R-:W-:Y:S01]  /*5270*/  @!P1 PRMT R56, R0, 0x7610, R56 ;  /* 0x0000761000389816 */ /* 0x000fe20000000038 */
[----:B---3--:R-:W4:Y:S06]  /*5280*/  @!P1 LDC R27, c[0x0][0x880] ;  /* 0x00022000ff1b9b82 */ /* 0x008f2c0000000800 */
.L_x_96:
[----:B----45:R-:W-:Y:S01]  /*5290*/  @!P0 FSETP.EQ.AND P1, PT, R27, RZ, PT ;  /* 0x000000ff1b00820b */ /* 0x030fe20003f22000 */
[----:B------:R-:W-:Y:S01]  /*52a0*/  @!UPT UIADD3 URZ, UPT, UPT, URZ, URZ, URZ ;  /* 0x000000fffffff290 */ /* 0x000fe2000fffe0ff */
[----:B------:R-:W-:Y:S11]  /*52b0*/  @!P0 BRA `(.L_x_97) ;  /* 0x0000000000188947 */ /* 0x000ff60003800000 */
[----:B------:R-:W-:Y:S02]  /*52c0*/  LOP3.LUT P0, RZ, R56, 0xff, RZ, 0xc0, !PT ;  /* 0x000000ff38ff7812 */ /* 0x000fe4000780c0ff */
[----:B------:R-:W-:Y:S04]  /*52d0*/  ISETP.NE.U32.AND P1, PT, R2, RZ, PT ;  /* 0x000000ff0200720c */ /* 0x000fe80003f25070 */
[----:B------:R-:W-:Y:S04]  /*52e0*/  ISETP.NE.AND.EX P1, PT, R3, RZ, PT, P1 ;  /* 0x000000ff0300720c */ /* 0x000fe80003f25310 */
[----:B------:R-:W-:Y:S03]  /*52f0*/  PLOP3.LUT P1, PT, P1, PT, PT, 0x8, 0x80 ;  /* 0x000000000080781c */ /* 0x000fe60000f2e170 */
[----:B------:R-:W-:Y:S11]  /*5300*/  @P0 FSETP.EQ.AND P1, PT, R27, RZ, PT ;  /* 0x000000ff1b00020b */ /* 0x000ff60003f22000 */
[----:B------:R-:W-:Y:S02]  /*5310*/  @!UPT UIADD3 URZ, UPT, UPT, URZ, URZ, URZ ;  /* 0x000000fffffff290 */ /* 0x000fe4000fffe0ff */
.L_x_97:
[----:B------:R-:W3:Y:S01]  /*5320*/  SYNCS.PHASECHK.TRANS64.TRYWAIT P2, [UR21+0x80], R9 ;  /* 0x00008009ff0075a7 */ /* 0x000ee20008041115 */
[----:B------:R-:W-:Y:S04]  /*5330*/  ELECT P0, URZ, PT ;  /* 0x0000000000ff782f */ /* 0x000fe80003800000 */
[----:B------:R-:W-:Y:S11]  /*5340*/  PLOP3.LUT P1, PT, P1, P0, PT, 0xf2, 0x2f ;  /* 0x00000000002f781c */ /* 0x000ff60000f21e72 */
[----:B------:R-:W-:Y:S02]  /*5350*/  @!UPT UIADD3 URZ, UPT, UPT, URZ, URZ, URZ ;  /* 0x000000fffffff290 */ /* 0x000fe4000fffe0ff */
[----:B------:R-:W-:Y:S05]  /*5360*/  @!P1 IADD3 R8, P0, PT, R16, 0x580, RZ ;  /* 0x0000058010089810 */ /* 0x000fea0007f1e0ff */
[----:B------:R-:W-:Y:S01]  /*5370*/  @!P1 IMAD.X R6, RZ, RZ, R17, P0 ;  /* 0x000000ffff069224 */ /* 0x000fe200000e0611 */
[----:B---3--:R-:W-:Y:S07]  /*5380*/  @!P2 BRA `(.L_x_98) ;  /* 0x0000004c000ca947 */ /* 0x008fee0003800000 */
.L_x_192:
[----:B------:R-:W-:Y:S01]  /*5390*/  @!P1 R2UR UR5, R8 ;  /* 0x00000000080592ca */ /* 0x000fe200000e0000 */
[----:B------:R-:W-:Y:S01]  /*53a0*/  VOTEU.ALL UP0, P1 ;  /* 0x0000000000ff7886 */ /* 0x000fe20000800000 */
[----:B------:R-:W-:Y:S01]  /*53b0*/  @!P1 R2UR UR4, R6 ;  /* 0x00000000060492ca */ /* 0x000fe200000e0000 */
[----:B------:R-:W-:Y:S01]  /*53c0*/  UMOV UR16, 0x0 ;  /* 0x0000000000107882 */ /* 0x000fe20000000000 */
[----:B------:R-:W-:Y:S01]  /*53d0*/  UMOV UR17, 0x10000000 ;  /* 0x1000000000117882 */ /* 0x000fe20000000000 */
[----:B------:R-:W-:Y:S01]  /*53e0*/  UMOV UR44, UR36 ;  /* 0x00000024002c7c82 */ /* 0x000fe20008000000 */
[----:B------:R-:W-:Y:S01]  /*53f0*/  @!UP0 UIADD3 UR40, UPT, UPT, UR21, 0x200, URZ ;  /* 0x0000020015288890 */ /* 0x000fe2000fffe0ff */
[----:B--2---:R-:W-:Y:S01]  /*5400*/  @!P1 IMAD.MOV.U32 R0, RZ, RZ, 0x2000 ;  /* 0x00002000ff009424 */ /* 0x004fe200078e00ff */
[----:B------:R-:W-:Y:S01]  /*5410*/  @!UP0 UIADD3 UR10, UPT, UPT, UR42, 0x40, URZ ;  /* 0x000000402a0a8890 */ /* 0x000fe2000fffe0ff */
[----:B------:R-:W-:Y:S01]  /*5420*/  @!P1 IADD3 R8, P0, PT, R16, 0x580, RZ ;  /* 0x0000058010089810 */ /* 0x000fe20007f1e0ff */
[----:B------:R-:W-:Y:S01]  /*5430*/  @!UP0 UIADD3 UR8, UPT, UPT, UR21, 0x1200, URZ ;  /* 0x0000120015088890 */ /* 0x000fe2000fffe0ff */
[----:B------:R-:W-:Y:S02]  /*5440*/  VOTEU.ALL UP0, P1 ;  /* 0x0000000000ff7886 */ /* 0x000fe40000800000 */
[----:B------:R-:W-:Y:S01]  /*5450*/  IMAD.U32 R10, RZ, RZ, UR5 ;  /* 0x00000005ff0a7e24 */ /* 0x000fe2000f8e00ff */
[----:B------:R-:W-:Y:S01]  /*5460*/  UMOV UR9, UR41 ;  /* 0x0000002900097c82 */ /* 0x000fe20008000000 */
[----:B------:R-:W-:Y:S01]  /*5470*/  IMAD.U32 R11, RZ, RZ, UR4 ;  /* 0x00000004ff0b7e24 */ /* 0x000fe2000f8e00ff */
[----:B------:R-:W-:Y:S01]  /*5480*/  UMOV UR11, UR43 ;  /* 0x0000002b000b7c82 */ /* 0x000fe20008000000 */
[----:B------:R-:W-:Y:S01]  /*5490*/  UMOV UR12, UR36 ;  /* 0x00000024000c7c82 */ /* 0x000fe20008000000 */
[----:B------:R-:W-:Y:S01]  /*54a0*/  @!P1 R2UR UR4, R10 ;  /* 0x000000000a0492ca */ /* 0x000fe200000e0000 */
[----:B------:R-:W-:Y:S01]  /*54b0*/  UPRMT UR6, UR47, 0x654, UR41 ;  /* 0x000006542f067896 */ /* 0x000fe20008000029 */
[----:B------:R-:W-:Y:S01]  /*54c0*/  @!P1 R2UR UR5, R11 ;  /* 0x000000000b0592ca */ /* 0x000fe200000e0000 */
[----:B------:R-:W-:Y:S11]  /*54d0*/  @!P1 IMAD.X R6, RZ, RZ, R17, P0 ;  /* 0x000000ffff069224 */ /* 0x000ff600000e0611 */
[----:B------:R-:W-:Y:S01]  /*54e0*/  @!UPT UIADD3 URZ, UPT, UPT, URZ, URZ, URZ ;  /* 0x000000fffffff290 */ /* 0x000fe2000fffe0ff */
[----:B------:R2:W-:Y:S01]  /*54f0*/  @!UP0 UTMALDG.3D [UR40], [UR4], desc[UR16] ;  /* 0x00001028040085b4 */ /* 0x0005e20008011000 */
[----:B------:R-:W-:Y:S05]  /*5500*/  VOTEU.ALL UP0, P1 ;  /* 0x0000000000ff7886 */ /* 0x000fea0000800000 */
[----:B------:R2:W-:Y:S01]  /*5510*/  @!UP0 UTMALDG.3D [UR8], [UR4], desc[UR16] ;  /* 0x00001008040085b4 */ /* 0x0005e20008011000 */
[----:B------:R2:W-:Y:S01]  /*5520*/  @!P1 SYNCS.ARRIVE.TRANS64.RED.A0TR RZ, [UR21+0x60], R0 ;  /* 0x00006000ffff99a7 */ /* 0x0005e20008300415 */
[----:B------:R-:W-:Y:S01]  /*5530*/  SYNCS.ARRIVE.TRANS64.RED.A1T0 RZ, [UR6], RZ ;  /* 0x000000ffffff79a7 */ /* 0x000fe20008100406 */
[----:B------:R-:W3:Y:S02]  /*5540*/  SYNCS.PHASECHK.TRANS64.TRYWAIT P2, [UR21+0x88], R9 ;  /* 0x00008809ff0075a7 */ /* 0x000ee40008041115 */
[----:B--23--:R-:W-:Y:S05]  /*5550*/  @!P2 BRA `(.L_x_99) ;  /* 0x0000004800b0a947 */ /* 0x00cfea0003800000 */
.L_x_194:
        /* <DEDUP_REMOVED lines=10> */
[----:B------:R-:W-:Y:S02]  /*5600*/  @!UP0 UIADD3 UR10, UPT, UPT, UR42, 0x50, URZ ;  /* 0x000000502a0a8890 */ /* 0x000fe4000fffe0ff */
[----:B------:R-:W-:Y:S01]  /*5610*/  @!UP0 UIADD3 UR8, UPT, UPT, UR21, 0x3200, URZ ;  /* 0x0000320015088890 */ /* 0x000fe2000fffe0ff */
[----:B------:R-:W-:Y:S01]  /*5620*/  IMAD.U32 R10, RZ, RZ, UR5 ;  /* 0x00000005ff0a7e24 */ /* 0x000fe2000f8e00ff */
[----:B------:R-:W-:Y:S01]  /*5630*/  VOTEU.ALL UP0, P1 ;  /* 0x0000000000ff7886 */ /* 0x000fe20000800000 */
[----:B------:R-:W-:Y:S01]  /*5640*/  IMAD.U32 R11, RZ, RZ, UR4 ;  /* 0x00000004ff0b7e24 */ /* 0x000fe2000f8e00ff */
[----:B------:R-:W-:Y:S01]  /*5650*/  UMOV UR9, UR33 ;  /* 0x0000002100097c82 */ /* 0x000fe20008000000 */
[----:B------:R-:W-:Y:S01]  /*5660*/  UMOV UR11, UR43 ;  /* 0x0000002b000b7c82 */ /* 0x000fe20008000000 */
[----:B------:R-:W-:Y:S01]  /*5670*/  @!P1 R2UR UR4, R10 ;  /* 0x000000000a0492ca */ /* 0x000fe200000e0000 */
[----:B------:R-:W-:Y:S01]  /*5680*/  UMOV UR12, UR36 ;  /* 0x00000024000c7c82 */ /* 0x000fe20008000000 */
[----:B------:R-:W-:Y:S01]  /*5690*/  @!P1 R2UR UR5, R11 ;  /* 0x000000000b0592ca */ /* 0x000fe200000e0000 */
[----:B------:R-:W-:Y:S01]  /*56a0*/  UPRMT UR6, UR47, 0x654, UR33 ;  /* 0x000006542f067896 */ /* 0x000fe20008000021 */
[----:B------:R-:W-:Y:S11]  /*56b0*/  @!P1 IMAD.X R6, RZ, RZ, R17, P0 ;  /* 0x000000ffff069224 */ /* 0x000ff600000e0611 */
[----:B------:R2:W-:Y:S01]  /*56c0*/  @!UP0 UTMALDG.3D [UR32], [UR4], desc[UR16] ;  /* 0x00001020040085b4 */ /* 0x0005e20008011000 */
[----:B------:R-:W-:Y:S05]  /*56d0*/  VOTEU.ALL UP0, P1 ;  /* 0x0000000000ff7886 */ /* 0x000fea0000800000 */
[----:B------:R2:W-:Y:S01]  /*56e0*/  @!UP0 UTMALDG.3D [UR8], [UR4], desc[UR16] ;  /* 0x00001008040085b4 */ /* 0x0005e20008011000 */
[----:B------:R2:W-:Y:S01]  /*56f0*/  @!P1 SYNCS.ARRIVE.TRANS64.RED.A0TR RZ, [UR21+0x68], R0 ;  /* 0x00006800ffff99a7 */ /* 0x0005e20008300415 */
[----:B------:R-:W-:Y:S01]  /*5700*/  SYNCS.ARRIVE.TRANS64.RED.A1T0 RZ, [UR6], RZ ;  /* 0x000000ffffff79a7 */ /* 0x000fe20008100406 */
[----:B------:R-:W3:Y:S02]  /*5710*/  SYNCS.PHASECHK.TRANS64.TRYWAIT P2, [UR21+0x90], R9 ;  /* 0x00009009ff0075a7 */ /* 0x000ee40008041115 */
[----:B--23--:R-:W-:Y:S05]  /*5720*/  @!P2 BRA `(.L_x_100) ;  /* 0x000000480054a947 */ /* 0x00cfea0003800000 */
.L_x_196:
        /* <DEDUP_REMOVED lines=9> */
[----:B------:R-:W-:Y:S01]  /*57c0*/  VIADD R14, R14, 0x1 ;  /* 0x000000010e0e7836 */ /* 0x000fe20000000000 */
        /* <DEDUP_REMOVED lines=10> */
[----:B------:R-:W-:Y:S01]  /*5870*/  UMOV UR12, UR36 ;  /* 0x00000024000c7c82 */ /* 0x000fe20008000000 */
[----:B------:R-:W-:Y:S11]  /*5880*/  UPRMT UR6, UR47, 0x654, UR25 ;  /* 0x000006542f067896 */ /* 0x000ff60008000019 */
[----:B------:R2:W-:Y:S01]  /*5890*/  @!UP0 UTMALDG.3D [UR24], [UR4], desc[UR16] ;  /* 0x00001018040085b4 */ /* 0x0005e20008011000 */
[----:B------:R-:W-:Y:S05]  /*58a0*/  VOTEU.ALL UP0, P1 ;  /* 0x0000000000ff7886 */ /* 0x000fea0000800000 */
[----:B------:R2:W-:Y:S01]  /*58b0*/  @!UP0 UTMALDG.3D [UR8], [UR4], desc[UR16] ;  /* 0x00001008040085b4 */ /* 0x0005e20008011000 */
[----:B------:R2:W-:Y:S01]  /*58c0*/  @!P1 SYNCS.ARRIVE.TRANS64.RED.A0TR RZ, [UR21+0x70], R0 ;  /* 0x00007000ffff99a7 */ /* 0x0005e20008300415 */
[----:B------:R-:W-:Y:S01]  /*58d0*/  SYNCS.ARRIVE.TRANS64.RED.A1T0 RZ, [UR6], RZ ;  /* 0x000000ffffff79a7 */ /* 0x000fe20008100406 */
[----:B------:R-:W3:Y:S02]  /*58e0*/  SYNCS.PHASECHK.TRANS64.TRYWAIT P0, [UR21+0x98], R9 ;  /* 0x00009809ff0075a7 */ /* 0x000ee40008001115 */
[----:B--23--:R-:W-:Y:S05]  /*58f0*/  @!P0 BRA `(.L_x_101) ;  /* 0x0000004400f88947 */ /* 0x00cfea0003800000 */
.L_x_198:
[----:B------:R-:W-:Y:S01]  /*5900*/  UIADD3 UR24, UPT, UPT, UR13, UR63, URZ ;  /* 0x0000003f0d187290 */ /* 0x000fe2000fffe0ff */
[----:B------:R-:W-:Y:S01]  /*5910*/  @!P1 IADD3 R6, P0, PT, R16, 0x580, RZ ;  /* 0x0000058010069810 */ /* 0x000fe20007f1e0ff */
[----:B------:R-:W-:Y:S01]  /*5920*/  UPLOP3.LUT UP2, UPT, UPT, UPT, UPT, 0x80, 0x8 ;  /* 0x000000000008789c */ /* 0x000fe20003f4f070 */
[----:B------:R-:W-:Y:S01]  /*5930*/  R2UR UR26, R58 ;  /* 0x000000003a1a72ca */ /* 0x000fe200000e0000 */
[----:B------:R-:W-:Y:S01]  /*5940*/  VOTEU.ALL UP0, P1 ;  /* 0x0000000000ff7886 */ /* 0x000fe20000800000 */
[----:B------:R-:W-:Y:S01]  /*5950*/  @!P1 R2UR UR5, R6 ;  /* 0x00000000060592ca */ /* 0x000fe200000e0000 */
[----:B--2---:R-:W-:Y:S01]  /*5960*/  @!P1 IMAD.X R0, RZ, RZ, R17, P0 ;  /* 0x000000ffff009224 */ /* 0x004fe200000e0611 */
[----:B------:R-:W-:Y:S01]  /*5970*/  UMOV UR6, 0x0 ;  /* 0x0000000000067882 */ /* 0x000fe20000000000 */
[----:B------:R-:W-:Y:S01]  /*5980*/  UMOV UR7, 0x10000000 ;  /* 0x1000000000077882 */ /* 0x000fe20000000000 */
[----:B------:R-:W-:Y:S01]  /*5990*/  @!UP0 UIADD3 UR18, UPT, UPT, UR42, 0x30, URZ ;  /* 0x000000302a128890 */ /* 0x000fe2000fffe0ff */
[----:B------:R-:W-:Y:S01]  /*59a0*/  ISETP.NE.AND P0, PT, R14, 0x2, PT ;  /* 0x000000020e00780c */ /* 0x000fe20003f05270 */
[----:B------:R-:W-:Y:S01]  /*59b0*/  @!UP0 UIADD3 UR16, UPT, UPT, UR21, 0x6200, URZ ;  /* 0x0000620015108890 */ /* 0x000fe2000fffe0ff */
[----:B------:R-:W-:Y:S01]  /*59c0*/  @!P1 R2UR UR4, R0 ;  /* 0x00000000000492ca */ /* 0x000fe200000e0000 */
[----:B------:R-:W-:Y:S01]  /*59d0*/  @!UP0 UIADD3 UR17, UPT, UPT, UR21, 0x78, URZ ;  /* 0x0000007815118890 */ /* 0x000fe2000fffe0ff */
[----:B------:R-:W-:Y:S01]  /*59e0*/  SEL R0, RZ, 0x1, P0 ;  /* 0x00000001ff007807 */ /* 0x000fe20000000000 */
[----:B------:R-:W-:Y:S01]  /*59f0*/  @!UP0 UIADD3 UR10, UPT, UPT, UR42, 0x70, URZ ;  /* 0x000000702a0a8890 */ /* 0x000fe2000fffe0ff */
[----:B------:R-:W-:Y:S01]  /*5a00*/  LOP3.LUT R15, R15, 0x1, RZ, 0x3c, !PT ;  /* 0x000000010f0f7812 */ /* 0x000fe200078e3cff */
[----:B------:R-:W-:Y:S01]  /*5a10*/  @!UP0 UIADD3 UR8, UPT, UPT, UR21, 0x7200, URZ ;  /* 0x0000720015088890 */ /* 0x000fe2000fffe0ff */
[----:B------:R-:W-:Y:S01]  /*5a20*/  IMAD.U32 R8, RZ, RZ, UR5 ;  /* 0x00000005ff087e24 */ /* 0x000fe2000f8e00ff */
[----:B------:R-:W-:Y:S01]  /*5a30*/  VOTEU.ALL UP0, P1 ;  /* 0x0000000000ff7886 */ /* 0x000fe20000800000 */
[----:B------:R-:W-:Y:S01]  /*5a40*/  UMOV UR19, UR43 ;  /* 0x0000002b00137c82 */ /* 0x000fe20008000000 */
[----:B------:R-:W-:Y:S01]  /*5a50*/  UMOV UR20, UR36 ;  /* 0x0000002400147c82 */ /* 0x000fe20008000000 */
[----:B------:R-:W-:Y:S01]  /*5a60*/  UMOV UR11, UR43 ;  /* 0x0000002b000b7c82 */ /* 0x000fe20008000000 */
[----:B------:R-:W-:Y:S01]  /*5a70*/  UMOV UR12, UR36 ;  /* 0x00000024000c7c82 */ /* 0x000fe20008000000 */
[----:B------:R-:W-:Y:S01]  /*5a80*/  UMOV UR9, UR17 ;  /* 0x0000001100097c82 */ /* 0x000fe20008000000 */
[----:B------:R-:W-:Y:S01]  /*5a90*/  IMAD.U32 R9, RZ, RZ, UR4 ;  /* 0x00000004ff097e24 */ /* 0x000fe2000f8e00ff */
[----:B------:R-:W-:Y:S01]  /*5aa0*/  @!P1 R2UR UR4, R8 ;  /* 0x00000000080492ca */ /* 0x000fe200000e0000 */
[----:B------:R-:W-:Y:S01]  /*5ab0*/  UMOV UR36, UR29 ;  /* 0x0000001d00247c82 */ /* 0x000fe20008000000 */
[----:B------:R-:W-:Y:S02]  /*5ac0*/  LOP3.LUT R13, R13, R0, RZ, 0x3c, !PT ;  /* 0x000000000d0d7212 */ /* 0x000fe400078e3cff */
[----:B------:R-:W-:Y:S02]  /*5ad0*/  @!P1 R2UR UR5, R9 ;  /* 0x00000000090592ca */ /* 0x000fe400000e0000 */
[----:B------:R-:W-:Y:S11]  /*5ae0*/  SEL R14, R14, RZ, P0 ;  /* 0x000000ff0e0e7207 */ /* 0x000ff60000000000 */
[----:B------:R2:W-:Y:S01]  /*5af0*/  @!UP0 UTMALDG.3D [UR16], [UR4], desc[UR6] ;  /* 0x00000610040085b4 */ /* 0x0005e20008011000 */
[----:B------:R-:W-:Y:S05]  /*5b00*/  VOTEU.ALL UP0, P1 ;  /* 0x0000000000ff7886 */ /* 0x000fea0000800000 */
[----:B------:R3:W-:Y:S01]  /*5b10*/  @!UP0 UTMALDG.3D [UR8], [UR4], desc[UR6] ;  /* 0x00000608040085b4 */ /* 0x0007e20008011000 */
[----:B------:R3:W-:Y:S01]  /*5b20*/  @!P1 SYNCS.ARRIVE.TRANS64.RED.A0TR RZ, [UR21+0x78], R7 ;  /* 0x00007807ffff99a7 */ /* 0x0007e20008300415 */
[----:B------:R-:W-:Y:S01]  /*5b30*/  SYNCS.ARRIVE.TRANS64.RED.A1T0 RZ, [UR37], RZ ;  /* 0x000000ffffff79a7 */ /* 0x000fe20008100425 */
[----:B--2---:R-:W-:Y:S01]  /*5b40*/  UIADD3 UR20, UPT, UPT, UR14, UR26, URZ ;  /* 0x0000001a0e147290 */ /* 0x004fe2000fffe0ff */
[----:B------:R-:W-:Y:S11]  /*5b50*/  BRA.U UP1, `(.L_x_102) ;  /* 0xfffffff101047547 */ /* 0x000ff6000b83ffff */
[----:B------:R-:W-:-:S04]  /*5b60*/  SHF.L.U32 R3, R15, 0x1f, RZ ;  /* 0x0000001f0f037819 */ /* 0x000fc800000006ff */
[----:B------:R-:W2:Y:S02]  /*5b70*/  SYNCS.PHASECHK.TRANS64.TRYWAIT P0, [UR21+0x80], R3 ;  /* 0x00008003ff0075a7 */ /* 0x000ea40008001115 */
[----:B--2---:R-:W-:Y:S05]  /*5b80*/  @!P0 BRA `(.L_x_103) ;  /* 0x00000044006c8947 */ /* 0x004fea0003800000 */
.L_x_200:
[----:B------:R-:W4:Y:S02]  /*5b90*/  SYNCS.PHASECHK.TRANS64.TRYWAIT P0, [UR21+0x88], R3 ;  /* 0x00008803ff0075a7 */ /* 0x000f240008001115 */
[----:B----4-:R-:W-:Y:S05]  /*5ba0*/  @!P0 BRA `(.L_x_104) ;  /* 0x00000044007c8947 */ /* 0x010fea0003800000 */
.L_x_202:
[----:B------:R-:W4:Y:S02]  /*5bb0*/  SYNCS.PHASECHK.TRANS64.TRYWAIT P0, [UR21+0x90], R3 ;  /* 0x00009003ff0075a7 */ /* 0x000f240008001115 */
[----:B----4-:R-:W-:Y:S05]  /*5bc0*/  @!P0 BRA `(.L_x_105) ;  /* 0x00000044008c8947 */ /* 0x010fea0003800000 */
.L_x_204:
[----:B--2---:R-:W-:-:S07]  /*5bd0*/  MOV R0, UR21 ;  /* 0x0000001500007c02 */ /* 0x004fce0008000f00 */
.L_x_106:
[----:B--2---:R-:W-:-:S04]  /*5be0*/  SHF.L.U32 R3, R15, 0x1f, RZ ;  /* 0x0000001f0f037819 */ /* 0x004fc800000006ff */
[----:B------:R2:W4:Y:S03]  /*5bf0*/  SYNCS.PHASECHK.TRANS64.TRYWAIT P0, [R0+URZ+0x98], R3 ;  /* 0x00009803000075a7 */ /* 0x00052600080011ff */
[----:B----4-:R-:W-:Y:S05]  /*5c00*/  @!P0 NANOSLEEP.SYNCS 0x989680 ;  /* 0x009896800000895d */ /* 0x010fea0003900000 */
[----:B------:R-:W4:Y:S02]  /*5c10*/  @!P0 SYNCS.PHASECHK.TRANS64 P0, [R0+URZ+0x98], R3 ;  /* 0x00009803000085a7 */ /* 0x000f2400080010ff */
[----:B-1-34-:R-:W-:Y:S05]  /*5c20*/  @P0 EXIT ;  /* 0x000000000000094d */ /* 0x01afea0003800000 */
[----:B------:R-:W-:Y:S05]  /*5c30*/  BRA `(.L_x_106) ;  /* 0xfffffffc00e87947 */ /* 0x000fea000383ffff */
.L_x_91:
[----:B------:R-:W-:-:S06]  /*5c40*/  UISETP.GE.AND UP0, UPT, UR21, 0x4, UPT ;  /* 0x000000041500788c */ /* 0x000fcc000bf06270 */
[----:B------:R-:W-:-:S13]  /*5c50*/  PLOP3.LUT P0, PT, PT, PT, UP0, 0x80, 0x8 ;  /* 0x000000000008781c */ /* 0x000fda0003f0f008 */
[----:B------:R-:W-:Y:S05]  /*5c60*/  @!P0 EXIT ;  /* 0x000000000000894d */ /* 0x000fea0003800000 */
[----:B------:R-:W-:Y:S01]  /*5c70*/  BAR.SYNC.DEFER_BLOCKING 0x6, 0xa0 ;  /* 0x0182800000007b1d */ /* 0x000fe20000010000 */
[C---:B------:R-:W-:Y:S01]  /*5c80*/  IMAD.SHL.U32 R3, R70.reuse, 0x10, RZ ;  /* 0x0000001046037824 */ /* 0x040fe200078e00ff */
[C---:B------:R-:W-:Y:S01]  /*5c90*/  SHF.L.U32 R2, R70.reuse, 0x1, RZ ;  /* 0x0000000146027819 */ /* 0x040fe200000006ff */
[C---:B------:R-:W-:Y:S01]  /*5ca0*/  IMAD.SHL.U32 R8, R57.reuse, 0x200, RZ ;  /* 0x0000020039087824 */ /* 0x040fe200078e00ff */
[C---:B------:R-:W-:Y:S01]  /*5cb0*/  LOP3.LUT R71, R70.reuse, 0x60, RZ, 0xc0, !PT ;  /* 0x0000006046477812 */ /* 0x040fe200078ec0ff */
[----:B------:R-:W-:Y:S01]  /*5cc0*/  IMAD.SHL.U32 R4, R57, 0x200000, RZ ;  /* 0x0020000039047824 */ /* 0x000fe200078e00ff */
[----:B------:R-:W-:Y:S02]  /*5cd0*/  UMOV UR43, 0x400 ;  /* 0x00000400002b7882 */ /* 0x000fe40000000000 */
[----:B------:R-:W1:Y:S01]  /*5ce0*/  LDC.64 R54, c[0x0][0x8b0] ;  /* 0x00022c00ff367b82 */ /* 0x000e620000000a00 */
[----:B------:R-:W-:Y:S01]  /*5cf0*/  ULEA UR43, UR47, UR43, 0x18 ;  /* 0x0000002b2f2b7291 */ /* 0x000fe2000f8ec0ff */
[C---:B------:R-:W-:Y:S01]  /*5d00*/  LOP3.LUT R69, R3.reuse, 0x590, RZ, 0xc0, !PT ;  /* 0x0000059003457812 */ /* 0x040fe200078ec0ff */
[----:B------:R-:W2:Y:S01]  /*5d10*/  LDCU.64 UR6, c[0x0][0x890] ;  /* 0x00011200ff0677ac */ /* 0x000ea20008000a00 */
[----:B------:R-:W-:Y:S01]  /*5d20*/  LOP3.LUT R3, R3, 0x60, RZ, 0xc0, !PT ;  /* 0x0000006003037812 */ /* 0x000fe200078ec0ff */
[----:B------:R-:W-:Y:S01]  /*5d30*/  IMAD.U32 R23, R70, 0x10000, RZ ;  /* 0x0001000046177824 */ /* 0x000fe200078e00ff */
[----:B------:R-:W-:Y:S01]  /*5d40*/  LOP3.LUT R69, R69, 0x200, R8, 0xf8, !PT ;  /* 0x0000020045457812 */ /* 0x000fe200078ef808 */
[----:B------:R-:W-:Y:S01]  /*5d50*/  UIADD3 UR4, UPT, UPT, UR43, 0x200, URZ ;  /* 0x000002002b047890 */ /* 0x000fe2000fffe0ff */
[----:B------:R-:W3:Y:S01]  /*5d60*/  LDC.64 R52, c[0x0][0x8a8] ;  /* 0x00022a00ff347b82 */ /* 0x000ee20000000a00 */
[----:B------:R-:W-:Y:S01]  /*5d70*/  LOP3.LUT R2, R3, 0xc, R2, 0xf8, !PT ;  /* 0x0000000c03027812 */ /* 0x000fe200078ef802 */
[----:B------:R-:W-:Y:S01]  /*5d80*/  HFMA2 R22, -RZ, RZ, 0, 0 ;  /* 0x00000000ff167431 */ /* 0x000fe200000001ff */
[----:B------:R-:W-:Y:S01]  /*5d90*/  LOP3.LUT R4, R4, 0x200000, RZ, 0xc0, !PT ;  /* 0x0020000004047812 */ /* 0x000fe200078ec0ff */
[----:B------:R-:W-:Y:S01]  /*5da0*/  IMAD.MOV.U32 R66, RZ, RZ, 0x1 ;  /* 0x00000001ff427424 */ /* 0x000fe200078e00ff */
[----:B------:R-:W-:-:S02]  /*5db0*/  LOP3.LUT R69, R69, R2, RZ, 0xfc, !PT ;  /* 0x0000000245457212 */ /* 0x000fc400078efcff */
[----:B------:R-:W-:Y:S02]  /*5dc0*/  CS2R R64, SRZ ;  /* 0x0000000000407805 */ /* 0x000fe4000001ff00 */
[----:B------:R-:W-:Y:S01]  /*5dd0*/  MOV R60, UR4 ;  /* 0x00000004003c7c02 */ /* 0x000fe20008000f00 */
[----:B------:R-:W-:Y:S01]  /*5de0*/  IMAD.MOV.U32 R62, RZ, RZ, RZ ;  /* 0x000000ffff3e7224 */ /* 0x000fe200078e00ff */
[----:B------:R-:W4:Y:S01]  /*5df0*/  LDS R0, [UR43+0x160] ;  /* 0x0001602bff007984 */ /* 0x000f220008000800 */
[----:B------:R-:W-:Y:S01]  /*5e00*/  LOP3.LUT R68, R70, 0x2, RZ, 0xc0, !PT ;  /* 0x0000000246447812 */ /* 0x000fe200078ec0ff */
[----:B------:R-:W1:Y:S01]  /*5e10*/  LDCU UR60, c[0x0][0x370] ;  /* 0x00006e00ff3c77ac */ /* 0x000e620008000800 */
[----:B------:R-:W-:Y:S01]  /*5e20*/  LOP3.LUT R23, R4, 0x400000, R23, 0xf8, !PT ;  /* 0x0040000004177812 */ /* 0x000fe200078ef817 */
[----:B------:R-:W-:Y:S01]  /*5e30*/  IMAD R69, R69, 0x4, R60 ;  /* 0x0000000445457824 */ /* 0x000fe200078e023c */
[----:B------:R-:W-:Y:S01]  /*5e40*/  LOP3.LUT R70, R70, 0x4, RZ, 0xc0, !PT ;  /* 0x0000000446467812 */ /* 0x000fe200078ec0ff */
[----:B--2---:R-:W-:Y:S01]  /*5e50*/  IMAD.U32 R73, RZ, RZ, UR6 ;  /* 0x00000006ff497e24 */ /* 0x004fe2000f8e00ff */
[----:B------:R-:W2:Y:S01]  /*5e60*/  LDCU UR42, c[0x0][0xb0c] ;  /* 0x00016180ff2a77ac */ /* 0x000ea20008000800 */
[----:B------:R-:W-:-:S02]  /*5e70*/  IMAD.U32 R72, RZ, RZ, UR7 ;  /* 0x00000007ff487e24 */ /* 0x000fc4000f8e00ff */
[--C-:B------:R-:W-:Y:S01]  /*5e80*/  IMAD R68, R68, -0x10, R69.reuse ;  /* 0xfffffff044447824 */ /* 0x100fe200078e0245 */
[----:B------:R-:W1:Y:S01]  /*5e90*/  LDCU UR39, c[0x0][0xb30] ;  /* 0x00016600ff2777ac */ /* 0x000e620008000800 */
[----:B------:R-:W-:Y:S01]  /*5ea0*/  IMAD R67, R70, -0x10, R69 ;  /* 0xfffffff046437824 */ /* 0x000fe200078e0245 */
[----:B------:R-:W1:Y:S01]  /*5eb0*/  LDCU.64 UR54, c[0x0][0x888] ;  /* 0x00011100ff3677ac */ /* 0x000e620008000a00 */
[----:B------:R-:W1:Y:S01]  /*5ec0*/  LDCU.64 UR40, c[0x0][0xb28] ;  /* 0x00016500ff2877ac */ /* 0x000e620008000a00 */
[----:B------:R-:W1:Y:S01]  /*5ed0*/  LDCU.128 UR56, c[0x0][0xb10] ;  /* 0x00016200ff3877ac */ /* 0x000e620008000c00 */
[----:B------:R-:W1:Y:S01]  /*5ee0*/  LDCU UR53, c[0x0][0x374] ;  /* 0x00006e80ff3577ac */ /* 0x000e620008000800 */
[----:B------:R-:W-:Y:S01]  /*5ef0*/  UMOV UR52, URZ ;  /* 0x000000ff00347c82 */ /* 0x000fe20008000000 */
[----:B------:R-:W-:Y:S01]  /*5f00*/  UMOV UR46, URZ ;  /* 0x000000ff002e7c82 */ /* 0x000fe20008000000 */
[----:B-1234-:R-:W-:-:S07]  /*5f10*/  IMAD.IADD R23, R0, 0x1, R23 ;  /* 0x0000000100177824 */ /* 0x01efce00078e0217 */
.L_x_150:
[----:B------:R-:W-:Y:S02]  /*5f20*/  LEA R3, R62, UR43, 0x3 ;  /* 0x0000002b3e037c11 */ /* 0x000fe4000f8e18ff */
[----:B------:R-:W-:Y:S02]  /*5f30*/  SHF.L.U32 R0, R64, 0x1f, RZ ;  /* 0x0000001f40007819 */ /* 0x000fe400000006ff */
[----:B-1----:R-:W-:Y:S02]  /*5f40*/  LEA R5, R62, UR43, 0x4 ;  /* 0x0000002b3e057c11 */ /* 0x002fe4000f8e20ff */
[----:B------:R-:W1:Y:S02]  /*5f50*/  SYNCS.PHASECHK.TRANS64.TRYWAIT P0, [R3+URZ+0xb0], R0 ;  /* 0x0000b000030075a7 */ /* 0x000e6400080011ff */
[----:B-12---:R-:W-:Y:S05]  /*5f60*/  @!P0 BRA `(.L_x_107) ;  /* 0x0000004000bc8947 */ /* 0x006fea0003800000 */
.L_x_205:
[----:B------:R-:W2:Y:S01]  /*5f70*/  LDS.128 R4, [R5+0x140] ;  /* 0x0001400005047984 */ /* 0x000ea20000000c00 */
        /* <DEDUP_REMOVED lines=10> */
[----:B------:R-:W-:Y:S01]  /*6020*/  PLOP3.LUT P0, PT, PT, PT, UP1, 0x80, 0x8 ;  /* 0x000000000008781c */ /* 0x000fe20003f0f018 */
[----:B------:R-:W-:Y:S11]  /*6030*/  UP2UR UR62, UPR, URZ, 0x2 ;  /* 0x00000002ff3e7883 */ /* 0x000ff60008000000 */
[----:B------:R-:W-:Y:S01]  /*6040*/  @!UPT UIADD3 URZ, UPT, UPT, URZ, URZ, URZ ;  /* 0x000000fffffff290 */ /* 0x000fe2000fffe0ff */
[----:B-1----:R-:W-:Y:S02]  /*6050*/  @P0 SHF.R.U32.HI R0, RZ, 0x10, R5 ;  /* 0x00000010ff000819 */ /* 0x002fe40000011605 */
        /* <DEDUP_REMOVED lines=12> */
[----:B------:R-:W2:Y:S01]  /*6120*/  LDCU UR12, c[0x0][0xb20] ;  /* 0x00016400ff0c77ac */ /* 0x000ea20008000800 */
[----:B------:R-:W-:Y:S02]  /*6130*/  UIMAD.WIDE.U32 UR4, UR53, UR59, URZ ;  /* 0x0000003b350472a5 */ /* 0x000fe4000f8e00ff */
[----:B------:R-:W-:Y:S02]  /*6140*/  UIMAD.WIDE.U32 UR6, UR60, UR56, URZ ;  /* 0x000000383c0672a5 */ /* 0x000fe4000f8e00ff */
[----:B------:R-:W-:Y:S02]  /*6150*/  UISETP.NE.AND UP0, UPT, UR58, 0x1, UPT ;  /* 0x000000013a00788c */ /* 0x000fe4000bf05270 */
[----:B------:R-:W-:Y:S02]  /*6160*/  UIMAD.WIDE.U32 UR8, UR37, UR59, URZ ;  /* 0x0000003b250872a5 */ /* 0x000fe4000f8e00ff */
[----:B------:R-:W-:Y:S02]  /*6170*/  UIMAD.WIDE.U32 UR10, UR38, UR56, URZ ;  /* 0x00000038260a72a5 */ /* 0x000fe4000f8e00ff */
[----:B------:R-:W-:Y:S02]  /*6180*/  UISETP.NE.AND UP1, UPT, UR42, 0x1, UPT ;  /* 0x000000012a00788c */ /* 0x000fe4000bf25270 */
[----:B------:R-:W-:Y:S01]  /*6190*/  UISETP.NE.AND UP2, UPT, UR45, 0x1, UPT ;  /* 0x000000012d00788c */ /* 0x000fe2000bf45270 */
[----:B------:R-:W-:Y:S02]  /*61a0*/  UMOV UR4, UR5 ;  /* 0x0000000500047c82 */ /* 0x000fe40008000000 */
[----:B--2---:R-:W-:Y:S03]  /*61b0*/  USHF.R.U32.HI UR5, URZ, UR12, UR4 ;  /* 0x0000000cff057299 */ /* 0x004fe60008011604 */
[----:B------:R-:W-:Y:S02]  /*61c0*/  UMOV UR4, UR7 ;  /* 0x0000000700047c82 */ /* 0x000fe40008000000 */
[----:B------:R-:W-:Y:S02]  /*61d0*/  USHF.R.U32.HI UR7, URZ, UR57, UR4 ;  /* 0x00000039ff077299 */ /* 0x000fe40008011604 */
[----:B------:R-:W-:Y:S02]  /*61e0*/  USEL UR4, UR53, UR5, !UP0 ;  /* 0x0000000535047287 */ /* 0x000fe4000c000000 */
[----:B------:R-:W-:Y:S01]  /*61f0*/  USEL UR7, UR60, UR7, !UP1 ;  /* 0x000000073c077287 */ /* 0x000fe2000c800000 */
[----:B------:R-:W-:Y:S01]  /*6200*/  UMOV UR5, UR9 ;  /* 0x0000000900057c82 */ /* 0x000fe20008000000 */
[----:B------:R-:W-:Y:S02]  /*6210*/  UIMAD.WIDE.U32 UR8, UR4, UR40, URZ ;  /* 0x00000028040872a5 */ /* 0x000fe4000f8e00ff */
[----:B------:R-:W-:Y:S03]  /*6220*/  USHF.R.U32.HI UR6, URZ, UR12, UR5 ;  /* 0x0000000cff067299 */ /* 0x000fe60008011605 */
[----:B------:R-:W-:Y:S01]  /*6230*/  UMOV UR5, UR11 ;  /* 0x0000000b00057c82 */ /* 0x000fe20008000000 */
[----:B------:R-:W-:Y:S02]  /*6240*/  UIMAD.WIDE.U32 UR10, UR7, UR40, URZ ;  /* 0x00000028070a72a5 */ /* 0x000fe4000f8e00ff */
[----:B------:R-:W-:Y:S02]  /*6250*/  USHF.R.U32.HI UR12, URZ, UR57, UR5 ;  /* 0x00000039ff0c7299 */ /* 0x000fe40008011605 */
[----:B------:R-:W-:Y:S01]  /*6260*/  USEL UR6, UR37, UR6, !UP0 ;  /* 0x0000000625067287 */ /* 0x000fe2000c000000 */
[----:B------:R-:W-:Y:S02]  /*6270*/  UMOV UR5, UR9 ;  /* 0x0000000900057c82 */ /* 0x000fe40008000000 */
[----:B------:R-:W-:Y:S01]  /*6280*/  UMOV UR10, UR11 ;  /* 0x0000000b000a7c82 */ /* 0x000fe20008000000 */
[----:B------:R-:W-:Y:S02]  /*6290*/  @UP2 USHF.R.U32.HI UR4, URZ, UR41, UR5 ;  /* 0x00000029ff042299 */ /* 0x000fe40008011605 */
[----:B------:R-:W-:Y:S02]  /*62a0*/  @UP2 USHF.R.U32.HI UR7, URZ, UR41, UR10 ;  /* 0x00000029ff072299 */ /* 0x000fe4000801160a */
[----:B------:R-:W-:Y:S02]  /*62b0*/  UIMAD UR4, UR45, UR4, URZ ;  /* 0x000000042d0472a4 */ /* 0x000fe4000f8e02ff */
        /* <DEDUP_REMOVED lines=8> */
[----:B------:R-:W-:Y:S02]  /*6340*/  USEL UR11, UR6, UR4, !UP2 ;  /* 0x00000004060b7287 */ /* 0x000fe4000d000000 */
[----:B------:R-:W-:Y:S02]  /*6350*/  UIADD3 UR8, UPT, UPT, -UR5, URZ, URZ ;  /* 0x000000ff05087290 */ /* 0x000fe4000fffe1ff */
[----:B------:R-:W-:Y:S01]  /*6360*/  UIADD3 UR10, UPT, UPT, -UR11, URZ, URZ ;  /* 0x000000ff0b0a7290 */ /* 0x000fe2000fffe1ff */
[----:B------:R-:W-:Y:S01]  /*6370*/  @!UP0 UMOV UR4, UR9 ;  /* 0x0000000900048c82 */ /* 0x000fe20008000000 */
[----:B------:R-:W-:Y:S02]  /*6380*/  UIADD3 UR9, UPT, UPT, -UR6, URZ, URZ ;  /* 0x000000ff06097290 */ /* 0x000fe4000fffe1ff */
[----:B------:R-:W-:Y:S02]  /*6390*/  @!UP0 USHF.R.U32.HI UR4, URZ, UR41, UR4 ;  /* 0x00000029ff048299 */ /* 0x000fe40008011604 */
[----:B------:R-:W-:Y:S02]  /*63a0*/  UIMAD UR10, UR45, UR10, UR6 ;  /* 0x0000000a2d0a72a4 */ /* 0x000fe4000f8e0206 */
[----:B------:R-:W-:Y:S04]  /*63b0*/  @!UP0 USEL UR4, UR5, UR4, !UP2 ;  /* 0x0000000405048287 */ /* 0x000fe8000d000000 */
[----:B------:R-:W-:Y:S02]  /*63c0*/  @!UP0 UIMAD UR10, UR7, UR10, UR4 ;  /* 0x0000000a070a82a4 */ /* 0x000fe4000f8e0204 */
[----:B------:R-:W-:Y:S02]  /*63d0*/  @!UP0 UIADD3 UR11, UPT, UPT, UR11, -UR4, URZ ;  /* 0x800000040b0b8290 */ /* 0x000fe4000fffe0ff */
[----:B------:R-:W-:Y:S02]  /*63e0*/  UIMAD UR7, UR42, UR8, UR38 ;  /* 0x000000082a0772a4 */ /* 0x000fe4000f8e0226 */
[----:B------:R-:W-:Y:S02]  /*63f0*/  @!UP0 UIMAD UR6, UR11, UR45, UR5 ;  /* 0x0000002d0b0682a4 */ /* 0x000fe4000f8e0205 */
[----:B------:R-:W-:Y:S01]  /*6400*/  UIMAD UR4, UR58, UR9, UR37 ;  /* 0x000000093a0472a4 */ /* 0x000fe2000f8e0225 */
[----:B------:R-:W-:Y:S02]  /*6410*/  @!UP0 UMOV UR5, UR10 ;  /* 0x0000000a00058c82 */ /* 0x000fe40008000000 */
[----:B------:R-:W-:Y:S02]  /*6420*/  UIMAD UR38, UR5, UR42, UR7 ;  /* 0x0000002a052672a4 */ /* 0x000fe4000f8e0207 */
[----:B------:R-:W-:Y:S11]  /*6430*/  UIMAD UR37, UR6, UR58, UR4 ;  /* 0x0000003a062572a4 */ /* 0x000ff6000f8e0204 */
[----:B------:R-:W-:Y:S01]  /*6440*/  @!UPT UIADD3 URZ, UPT, UPT, URZ, URZ, URZ ;  /* 0x000000fffffff290 */ /* 0x000fe2000fffe0ff */
.L_x_108:
[----:B------:R-:W-:Y:S01]  /*6450*/  UISETP.NE.AND UP0, UPT, UR39, 0x1, UPT ;  /* 0x000000012700788c */ /* 0x000fe2000bf05270 */
[----:B------:R-:W-:Y:S01]  /*6460*/  LOP3.LUT P0, RZ, R60, 0x1b0, RZ, 0xc0, !PT ;  /* 0x000001b03cff7812 */ /* 0x000fe2000780c0ff */
[----:B------:R-:W-:Y:S01]  /*6470*/  USHF.L.U32 UR50, UR20, 0x6, URZ ;  /* 0x0000000614327899 */ /* 0x000fe200080006ff */
[----:B------:R-:W-:Y:S01]  /*6480*/  BSSY.RECONVERGENT B6, `(.L_x_109) ;  /* 0x0000034000067945 */ /* 0x000fe20003800200 */
[----:B------:R-:W-:Y:S01]  /*6490*/  USHF.L.U32 UR49, UR24, 0x7, URZ ;  /* 0x0000000718317899 */ /* 0x000fe200080006ff */
[----:B------:R-:W-:Y:S06]  /*64a0*/  IADD3 R62, PT, PT, R62, 0x1, RZ ;  /* 0x000000013e3e7810 */ /* 0x000fec0007ffe0ff */
[----:B------:R-:W2:Y:S01]  /*64b0*/  @!UP0 LDCU.128 UR12, c[0x0][0xb10] ;  /* 0x00016200ff0c87ac */ /* 0x000ea20008000c00 */
[----:B------:R-:W3:Y:S01]  /*64c0*/  @!UP0 LDCU UR5, c[0x0][0xb0c] ;  /* 0x00016180ff0587ac */ /* 0x000ee20008000800 */
[----:B------:R-:W4:Y:S01]  /*64d0*/  @!UP0 LDCU UR10, c[0x0][0xb20] ;  /* 0x00016400ff0a87ac */ /* 0x000f220008000800 */
[----:B--2---:R-:W-:Y:S02]  /*64e0*/  UIMAD.WIDE.U32 UR8, UR38, UR12, URZ ;  /* 0x0000000c260872a5 */ /* 0x004fe4000f8e00ff */
[----:B------:R-:W-:Y:S02]  /*64f0*/  UIMAD.WIDE.U32 UR6, UR37, UR15, URZ ;  /* 0x0000000f250672a5 */ /* 0x000fe4000f8e00ff */
[----:B------:R-:W-:Y:S03]  /*6500*/  @!UP0 UISETP.NE.AND UP1, UPT, UR14, 0x1, UPT ;  /* 0x000000010e00888c */ /* 0x000fe6000bf25270 */
[----:B------:R-:W-:Y:S01]  /*6510*/  @!UP0 UMOV UR4, UR9 ;  /* 0x0000000900048c82 */ /* 0x000fe20008000000 */
[----:B---3--:R-:W-:Y:S02]  /*6520*/  @!UP0 UISETP.NE.AND UP2, UPT, UR5, 0x1, UPT ;  /* 0x000000010500888c */ /* 0x008fe4000bf45270 */
[----:B------:R-:W-:Y:S01]  /*6530*/  @!UP0 USHF.R.U32.HI UR4, URZ, UR13, UR4 ;  /* 0x0000000dff048299 */ /* 0x000fe20008011604 */
[----:B------:R-:W-:Y:S02]  /*6540*/  @!UP0 UMOV UR6, UR7 ;  /* 0x0000000700068c82 */ /* 0x000fe40008000000 */
[----:B----4-:R-:W-:Y:S02]  /*6550*/  @!UP0 USHF.R.U32.HI UR6, URZ, UR10, UR6 ;  /* 0x0000000aff068299 */ /* 0x010fe40008011606 */
[----:B------:R-:W-:Y:S02]  /*6560*/  @!UP0 USEL UR7, UR38, UR4, !UP2 ;  /* 0x0000000426078287 */ /* 0x000fe4000d000000 */
[----:B------:R-:W-:Y:S04]  /*6570*/  @!UP0 USEL UR6, UR37, UR6, !UP1 ;  /* 0x0000000625068287 */ /* 0x000fe8000c800000 */
[----:B------:R-:W-:Y:S02]  /*6580*/  @!UP0 UIADD3 UR4, UPT, UPT, -UR7, UR6, URZ ;  /* 0x0000000607048290 */ /* 0x000fe4000fffe1ff */
[----:B------:R-:W-:Y:S02]  /*6590*/  @!UP0 UIADD3 UR6, UPT, UPT, UR7, -UR6, URZ ;  /* 0x8000000607068290 */ /* 0x000fe4000fffe0ff */
[----:B------:R-:W-:Y:S02]  /*65a0*/  @!UP0 UIMAD UR38, UR4, UR5, UR38 ;  /* 0x00000005042682a4 */ /* 0x000fe4000f8e0226 */
[----:B------:R-:W-:Y:S01]  /*65b0*/  @!UP0 UIMAD UR37, UR6, UR14, UR37 ;  /* 0x0000000e062582a4 */ /* 0x000fe2000f8e0225 */
[----:B------:R-:W-:Y:S11]  /*65c0*/  @!P0 BRA `(.L_x_110) ;  /* 0x00000000007c8947 */ /* 0x000ff60003800000 */
[----:B------:R-:W2:Y:S01]  /*65d0*/  LDCU.64 UR8, c[0x4][0x80] ;  /* 0x01001000ff0877ac */ /* 0x000ea20008000a00 */
[----:B------:R-:W-:Y:S01]  /*65e0*/  MOV R2, 0x0 ;  /* 0x0000000000027802 */ /* 0x000fe20000000f00 */
[----:B------:R-:W-:Y:S02]  /*65f0*/  HFMA2 R12, -RZ, RZ, 0, 5.9604644775390625e-08 ;  /* 0x00000001ff0c7431 */ /* 0x000fe400000001ff */
[----:B------:R-:W-:Y:S01]  /*6600*/  IMAD.MOV.U32 R8, RZ, RZ, 0x70 ;  /* 0x00000070ff087424 */ /* 0x000fe200078e00ff */
[----:B------:R3:W4:Y:S01]  /*6610*/  LDC.64 R14, c[0x4][R2] ;  /* 0x01000000020e7b82 */ /* 0x0007220000000a00 */
[----:B------:R-:W1:Y:S01]  /*6620*/  LDCU.64 UR6, c[0x4][0x88] ;  /* 0x01001100ff0677ac */ /* 0x000e620008000a00 */
[----:B------:R-:W-:Y:S01]  /*6630*/  IMAD.MOV.U32 R13, RZ, RZ, RZ ;  /* 0x000000ffff0d7224 */ /* 0x000fe200078e00ff */
[----:B------:R-:W1:Y:S01]  /*6640*/  LDCU.64 UR4, c[0x4][0x8] ;  /* 0x01000100ff0477ac */ /* 0x000e620008000a00 */
[----:B--2---:R-:W-:Y:S01]  /*6650*/  MOV R5, UR9 ;  /* 0x0000000900057c02 */ /* 0x004fe20008000f00 */
[----:B------:R-:W-:Y:S01]  /*6660*/  IMAD.U32 R4, RZ, RZ, UR8 ;  /* 0x00000008ff047e24 */ /* 0x000fe2000f8e00ff */
[----:B-1----:R-:W-:Y:S01]  /*6670*/  MOV R7, UR7 ;  /* 0x0000000700077c02 */ /* 0x002fe20008000f00 */
[----:B------:R-:W-:Y:S01]  /*6680*/  IMAD.U32 R6, RZ, RZ, UR6 ;  /* 0x00000006ff067e24 */ /* 0x000fe2000f8e00ff */
[----:B------:R-:W-:Y:S01]  /*6690*/  MOV R11, UR5 ;  /* 0x00000005000b7c02 */ /* 0x000fe20008000f00 */
[----:B------:R-:W-:Y:S02]  /*66a0*/  IMAD.U32 R10, RZ, RZ, UR4 ;  /* 0x00000004ff0a7e24 */ /* 0x000fe4000f8e00ff */
[----:B------:R-:W-:Y:S07]  /*66b0*/  LEPC R20, `(.L_x_111) ;  /* 0x000000001014794e */ /* 0x000fee0000000000 */
[----:B---345:R-:W-:Y:S05]  /*66c0*/  CALL.ABS.NOINC R14 ;  /* 0x000000000e007343 */ /* 0x038fea0003c00000 */
.L_x_111:
[----:B------:R-:W1:Y:S01]  /*66d0*/  LDCU.64 UR8, c[0x4][0x80] ;  /* 0x01001000ff0877ac */ /* 0x000e620008000a00 */
[----:B------:R-:W2:Y:S01]  /*66e0*/  LDC.64 R2, c[0x4][R2] ;  /* 0x0100000002027b82 */ /* 0x000ea20000000a00 */
[----:B------:R-:W-:Y:S02]  /*66f0*/  HFMA2 R12, -RZ, RZ, 0, 5.9604644775390625e-08 ;  /* 0x00000001ff0c7431 */ /* 0x000fe400000001ff */
[----:B------:R-:W-:Y:S02]  /*6700*/  IMAD.MOV.U32 R8, RZ, RZ, 0x70 ;  /* 0x00000070ff087424 */ /* 0x000fe400078e00ff */
[----:B------:R-:W-:Y:S01]  /*6710*/  IMAD.MOV.U32 R13, RZ, RZ, RZ ;  /* 0x000000ffff0d7224 */ /* 0x000fe200078e00ff */
[----:B------:R-:W3:Y:S01]  /*6720*/  LDCU.64 UR6, c[0x4][0x88] ;  /* 0x01001100ff0677ac */ /* 0x000ee20008000a00 */
[----:B------:R-:W4:Y:S01]  /*6730*/  LDCU.64 UR4, c[0x4][0x8] ;  /* 0x01000100ff0477ac */ /* 0x000f220008000a00 */
[----:B-1----:R-:W-:Y:S02]  /*6740*/  MOV R4, UR8 ;  /* 0x0000000800047c02 */ /* 0x002fe40008000f00 */
[----:B------:R-:W-:Y:S02]  /*6750*/  MOV R5, UR9 ;  /* 0x0000000900057c02 */ /* 0x000fe40008000f00 */
[----:B---3--:R-:W-:Y:S01]  /*6760*/  MOV R7, UR7 ;  /* 0x0000000700077c02 */ /* 0x008fe20008000f00 */
[----:B------:R-:W-:Y:S01]  /*6770*/  IMAD.U32 R6, RZ, RZ, UR6 ;  /* 0x00000006ff067e24 */ /* 0x000fe2000f8e00ff */
[----:B----4-:R-:W-:Y:S01]  /*6780*/  MOV R11, UR5 ;  /* 0x00000005000b7c02 */ /* 0x010fe20008000f00 */
[----:B------:R-:W-:Y:S02]  /*6790*/  IMAD.U32 R10, RZ, RZ, UR4 ;  /* 0x00000004ff0a7e24 */ /* 0x000fe4000f8e00ff */
[----:B------:R-:W-:Y:S07]  /*67a0*/  LEPC R20, `(.L_x_110) ;  /* 0x000000001014794e */ /* 0x000fee0000000000 */
[----:B--2---:R-:W-:Y:S05]  /*67b0*/  CALL.ABS.NOINC R2 ;  /* 0x0000000002007343 */ /* 0x004fea0003c00000 */
.L_x_110:
[----:B------:R-:W-:Y:S05]  /*67c0*/  BSYNC.RECONVERGENT B6 ;  /* 0x0000000000067941 */ /* 0x000fea0003800200 */
.L_x_109:
[----:B------:R-:W-:Y:S02]  /*67d0*/  R2UR UR6, R59 ;  /* 0x000000003b0672ca */ /* 0x000fe400000e0000 */
[----:B------:R-:W-:Y:S02]  /*67e0*/  R2UR UR5, R73 ;  /* 0x00000000490572ca */ /* 0x000fe400000e0000 */
[----:B------:R-:W-:Y:S02]  /*67f0*/  R2UR UR4, R72 ;  /* 0x00000000480472ca */ /* 0x000fe400000e0000 */
[----:B------:R-:W-:Y:S02]  /*6800*/  ISETP.NE.U32.AND P4, PT, R54, RZ, PT ;  /* 0x000000ff3600720c */ /* 0x000fe40003f85070 */
[----:B------:R-:W-:Y:S02]  /*6810*/  ISETP.NE.U32.AND P2, PT, RZ, UR54, PT ;  /* 0x00000036ff007c0c */ /* 0x000fe4000bf45070 */
[----:B------:R-:W-:Y:S02]  /*6820*/  ISETP.NE.AND.EX P4, PT, R55, RZ, PT, P4 ;  /* 0x000000ff3700720c */ /* 0x000fe40003f85340 */
[----:B------:R-:W-:Y:S01]  /*6830*/  ISETP.NE.AND.EX P2, PT, RZ, UR55, PT, P2 ;  /* 0x00000037ff007c0c */ /* 0x000fe2000bf45320 */
[----:B------:R-:W-:Y:S02]  /*6840*/  UISETP.NE.AND UP2, UPT, UR6, URZ, UPT ;  /* 0x000000ff0600728c */ /* 0x000fe4000bf45270 */
[----:B------:R-:W-:Y:S04]  /*6850*/  UISETP.NE.U32.AND UP0, UPT, UR5, URZ, UPT ;  /* 0x000000ff0500728c */ /* 0x000fe8000bf05070 */
[----:B------:R-:W-:Y:S01]  /*6860*/  UISETP.NE.AND.EX UP1, UPT, UR4, URZ, UPT, UP0 ;  /* 0x000000ff0400728c */ /* 0x000fe2000bf25300 */
[----:B------:R-:W-:Y:S01]  /*6870*/  PLOP3.LUT P1, PT, PT, PT, UP2, 0x80, 0x8 ;  /* 0x000000000008781c */ /* 0x000fe20003f2f028 */
[----:B------:R-:W-:Y:S03]  /*6880*/  UPLOP3.LUT UP0, UPT, UPT, UPT, UPT, 0x40, 0x4 ;  /* 0x000000000004789c */ /* 0x000fe60003f0e870 */
[----:B------:R-:W-:Y:S06]  /*6890*/  @UP2 UPLOP3.LUT UP0, UPT, UPT, UPT, UP1, 0x80, 0x8 ;  /* 0x000000000008289c */ /* 0x000fec0003f0f010 */
[----:B------:R-:W-:Y:S01]  /*68a0*/  PLOP3.LUT P0, PT, PT, PT, UP0, 0x80, 0x8 ;  /* 0x000000000008781c */ /* 0x000fe20003f0f008 */
[----:B------:R-:W-:Y:S01]  /*68b0*/  @!UPT UIADD3 URZ, UPT, UPT, URZ, URZ, URZ ;  /* 0x000000fffffff290 */ /* 0x000fe2000fffe0ff */
[----:B------:R-:W-:Y:S11]  /*68c0*/  BRA.U !UP1, `(.L_x_112) ;  /* 0x0000000109407547 */ /* 0x000ff6000b800000 */
[----:B------:R-:W-:Y:S01]  /*68d0*/  UISETP.NE.U32.AND UP0, UPT, UR54, URZ, UPT ;  /* 0x000000ff3600728c */ /* 0x000fe2000bf05070 */
[----:B------:R-:W-:Y:S01]  /*68e0*/  R2UR UR6, R73 ;  /* 0x00000000490672ca */ /* 0x000fe200000e0000 */
[----:B------:R-:W2:Y:S01]  /*68f0*/  LDCU.64 UR8, c[0x0][0x358] ;  /* 0x00006b00ff0877ac */ /* 0x000ea20008000a00 */
[----:B------:R-:W-:Y:S02]  /*6900*/  HFMA2 R56, -RZ, RZ, 0, 5.9604644775390625e-08 ;  /* 0x00000001ff387431 */ /* 0x000fe400000001ff */
[----:B-1----:R-:W-:Y:S01]  /*6910*/  IMAD.MOV.U32 R0, RZ, RZ, 0x1 ;  /* 0x00000001ff007424 */ /* 0x002fe200078e00ff */
[----:B------:R-:W-:Y:S06]  /*6920*/  UISETP.NE.AND.EX UP0, UPT, UR55, URZ, UPT, UP0 ;  /* 0x000000ff3700728c */ /* 0x000fec000bf05300 */
[----:B------:R-:W-:Y:S05]  /*6930*/  PLOP3.LUT P3, PT, PT, PT, UP0, 0x80, 0x8 ;  /* 0x000000000008781c */ /* 0x000fea0003f6f008 */
[----:B------:R-:W1:Y:S01]  /*6940*/  @UP0 LDCU.64 UR4, c[0x0][0x888] ;  /* 0x00011100ff0407ac */ /* 0x000e620008000a00 */
[----:B------:R-:W-:Y:S07]  /*6950*/  @UP0 UIMAD UR6, UR36, UR6, URZ ;  /* 0x00000006240602a4 */ /* 0x000fee000f8e02ff */
[----:B------:R-:W-:Y:S01]  /*6960*/  @!P3 PRMT R56, R0, 0x7610, R56 ;  /* 0x000076100038b816 */ /* 0x000fe20000000038 */
[----:B-1----:R-:W-:Y:S06]  /*6970*/  @UP0 UIMAD.WIDE UR4, UR6, 0x4, UR4 ;  /* 0x00000004060408a5 */ /* 0x002fec000f8e0204 */
[----:B------:R-:W-:Y:S02]  /*6980*/  IMAD.U32 R2, RZ, RZ, UR4 ;  /* 0x00000004ff027e24 */ /* 0x000fe4000f8e00ff */
[----:B------:R-:W-:Y:S03]  /*6990*/  IMAD.U32 R3, RZ, RZ, UR5 ;  /* 0x00000005ff037e24 */ /* 0x000fe6000f8e00ff */
[----:B------:R-:W1:Y:S02]  /*69a0*/  @!UP0 LDCU UR4, c[0x0][0x880] ;  /* 0x00011000ff0487ac */ /* 0x000e640008000800 */
[----:B--2--5:R2:W5:Y:S02]  /*69b0*/  @P3 LDG.E R27, desc[UR8][R2.64] ;  /* 0x00000008021b3981 */ /* 0x024564000c1e1900 */
[----:B-12---:R-:W-:Y:S02]  /*69c0*/  @!P3 MOV R27, UR4 ;  /* 0x00000004001bbc02 */ /* 0x006fe40008000f00 */
.L_x_112:
[----:B------:R-:W-:Y:S05]  /*69d0*/  @!P4 BRA `(.L_x_113) ;  /* 0x000000000024c947 */ /* 0x000fea0003800000 */
[----:B------:R-:W-:Y:S01]  /*69e0*/  ISETP.NE.U32.AND P3, PT, R52, RZ, PT ;  /* 0x000000ff3400720c */ /* 0x000fe20003f65070 */
[----:B------:R-:W2:Y:S03]  /*69f0*/  LDCU.64 UR4, c[0x0][0x358] ;  /* 0x00006b00ff0477ac */ /* 0x000ea60008000a00 */
[----:B------:R-:W-:Y:S11]  /*6a00*/  ISETP.NE.AND.EX P3, PT, R53, RZ, PT, P3 ;  /* 0x000000ff3500720c */ /* 0x000ff60003f65330 */
[----:B------:R-:W-:Y:S02]  /*6a10*/  @!UPT UIADD3 URZ, UPT, UPT, URZ, URZ, URZ ;  /* 0x000000fffffff290 */ /* 0x000fe4000fffe0ff */
[----:B------:R-:W3:Y:S01]  /*6a20*/  @P3 LDC.64 R2, c[0x0][0x8a8] ;  /* 0x00022a00ff023b82 */ /* 0x000ee20000000a00 */
[----:B-1----:R-:W-:Y:S04]  /*6a30*/  @P3 IMAD R0, R54, UR36, RZ ;  /* 0x0000002436003c24 */ /* 0x002fe8000f8e02ff */
[----:B---3--:R-:W-:Y:S05]  /*6a40*/  @P3 IMAD.WIDE R2, R0, 0x4, R2 ;  /* 0x0000000400023825 */ /* 0x008fea00078e0202 */
[----:B--2--5:R2:W5:Y:S02]  /*6a50*/  @P3 LDG.E R24, desc[UR4][R2.64] ;  /* 0x0000000402183981 */ /* 0x024564000c1e1900 */
[----:B--2---:R-:W3:Y:S02]  /*6a60*/  @!P3 LDC R24, c[0x0][0x8a0] ;  /* 0x00022800ff18bb82 */ /* 0x004ee40000000800 */
.L_x_113:
[----:B-----5:R-:W-:Y:S01]  /*6a70*/  FSETP.NEU.AND P3, PT, R27, RZ, PT ;  /* 0x000000ff1b00720b */ /* 0x020fe20003f6d000 */
[----:B------:R-:W-:Y:S01]  /*6a80*/  BSSY B1, `(.L_x_114) ;  /* 0x0000039000017945 */ /* 0x000fe20003800000 */
[----:B------:R-:W-:Y:S01]  /*6a90*/  SEL R3, RZ, 0xffffffff, P2 ;  /* 0xffffffffff037807 */ /* 0x000fe20001000000 */
[----:B------:R-:W-:Y:S01]  /*6aa0*/  IMAD.MOV.U32 R35, RZ, RZ, 0x1 ;  /* 0x00000001ff237424 */ /* 0x000fe200078e00ff */
[----:B------:R-:W-:Y:S01]  /*6ab0*/  @P1 LOP3.LUT P2, RZ, R56, 0xff, RZ, 0xc0, !PT ;  /* 0x000000ff38ff1812 */ /* 0x000fe2000784c0ff */
[----:B------:R-:W-:Y:S01]  /*6ac0*/  IMAD R25, R22, 0x40, R23 ;  /* 0x0000004016197824 */ /* 0x000fe200078e0217 */
[----:B------:R-:W-:Y:S01]  /*6ad0*/  @P1 SEL R2, RZ, 0xffffffff, P3 ;  /* 0xffffffffff021807 */ /* 0x000fe20001800000 */
[----:B------:R-:W-:Y:S01]  /*6ae0*/  IMAD R63, R70, -0x10, R68 ;  /* 0xfffffff0463f7824 */ /* 0x000fe200078e0244 */
[----:B------:R-:W-:Y:S01]  /*6af0*/  LOP3.LUT R66, R66, 0x1, RZ, 0x3c, !PT ;  /* 0x0000000142427812 */ /* 0x000fe200078e3cff */
[----:B------:R-:W-:Y:S01]  /*6b00*/  IMAD.MOV.U32 R34, RZ, RZ, RZ ;  /* 0x000000ffff227224 */ /* 0x000fe200078e00ff */
[----:B------:R-:W-:Y:S02]  /*6b10*/  @P0 SEL R2, R3, R2, !P2 ;  /* 0x0000000203020207 */ /* 0x000fe40005000000 */
[----:B------:R-:W-:Y:S02]  /*6b20*/  CS2R R38, SRZ ;  /* 0x0000000000267805 */ /* 0x000fe4000001ff00 */
[----:B------:R-:W-:Y:S02]  /*6b30*/  LEA R75, R22, UR43, 0x3 ;  /* 0x0000002b164b7c11 */ /* 0x000fe4000f8e18ff */
[----:B------:R-:W-:Y:S02]  /*6b40*/  CS2R R36, SRZ ;  /* 0x0000000000247805 */ /* 0x000fe4000001ff00 */
[----:B------:R-:W-:Y:S02]  /*6b50*/  @P1 LOP3.LUT R2, R2, 0x1, RZ, 0xc0, !PT ;  /* 0x0000000102021812 */ /* 0x000fe400078ec0ff */
[----:B------:R-:W-:Y:S02]  /*6b60*/  CS2R R42, SRZ ;  /* 0x00000000002a7805 */ /* 0x000fe4000001ff00 */
[----:B-1----:R-:W-:Y:S02]  /*6b70*/  SHF.L.U32 R0, R65, 0x1f, RZ ;  /* 0x0000001f41007819 */ /* 0x002fe400000006ff */
[----:B------:R-:W-:Y:S02]  /*6b80*/  CS2R R40, SRZ ;  /* 0x0000000000287805 */ /* 0x000fe4000001ff00 */
[----:B------:R-:W-:Y:S02]  /*6b90*/  ISETP.NE.U32.OR P5, PT, R2, 0x1, !P1 ;  /* 0x000000010200780c */ /* 0x000fe40004fa5470 */
[----:B------:R-:W-:Y:S02]  /*6ba0*/  CS2R R46, SRZ ;  /* 0x00000000002e7805 */ /* 0x000fe4000001ff00 */
[----:B------:R-:W-:Y:S02]  /*6bb0*/  PLOP3.LUT P2, PT, PT, PT, UP1, 0x80, 0x8 ;  /* 0x000000000008781c */ /* 0x000fe40003f4f018 */
[----:B------:R-:W-:Y:S02]  /*6bc0*/  CS2R R44, SRZ ;  /* 0x00000000002c7805 */ /* 0x000fe4000001ff00 */
[----:B------:R-:W-:Y:S02]  /*6bd0*/  LOP3.LUT P4, R61, R56, 0xff, RZ, 0xc0, !PT ;  /* 0x000000ff383d7812 */ /* 0x000fe4000788c0ff */
[----:B------:R-:W-:Y:S02]  /*6be0*/  CS2R R50, SRZ ;  /* 0x0000000000327805 */ /* 0x000fe4000001ff00 */
[----:B------:R-:W-:Y:S02]  /*6bf0*/  SEL R2, RZ, 0xffffffff, P3 ;  /* 0xffffffffff027807 */ /* 0x000fe40001800000 */
[----:B------:R-:W-:Y:S02]  /*6c00*/  CS2R R48, SRZ ;  /* 0x0000000000307805 */ /* 0x000fe4000001ff00 */
[----:B------:R-:W-:Y:S02]  /*6c10*/  P2R R74, PR, RZ, 0x20 ;  /* 0x00000020ff4a7803 */ /* 0x000fe40000000000 */
[----:B------:R-:W-:Y:S02]  /*6c20*/  @P5 SHF.L.U32 R4, R66, 0x1f, RZ ;  /* 0x0000001f42045819 */ /* 0x000fe400000006ff */
[----:B------:R-:W-:Y:S02]  /*6c30*/  @P2 SEL R2, R3, R2, !P4 ;  /* 0x0000000203022207 */ /* 0x000fe40006000000 */
[----:B------:R-:W1:Y:S02]  /*6c40*/  @P5 SYNCS.PHASECHK.TRANS64.TRYWAIT P1, [UR43+0x60], R4 ;  /* 0x00006004ff0055a7 */ /* 0x000e64000802112b */
[----:B------:R-:W-:Y:S04]  /*6c50*/  LOP3.LUT R2, R2, 0x1, RZ, 0xc0, !PT ;  /* 0x0000000102027812 */ /* 0x000fe800078ec0ff */
[----:B------:R-:W-:Y:S04]  /*6c60*/  ISETP.NE.U32.AND P2, PT, R2, 0x1, PT ;  /* 0x000000010200780c */ /* 0x000fe80003f45070 */
[----:B------:R-:W-:Y:S01]  /*6c70*/  P2R R76, PR, RZ, 0x4 ;  /* 0x00000004ff4c7803 */ /* 0x000fe20000000000 */
[----:B------:R2:W4:Y:S01]  /*6c80*/  SYNCS.PHASECHK.TRANS64.TRYWAIT P0, [R75+URZ+0xd0], R0 ;  /* 0x0000d0004b0075a7 */ /* 0x00052200080011ff */
[----:B-1----:R-:W-:Y:S01]  /*6c90*/  @P5 SEL R35, RZ, 0x1, !P1 ;  /* 0x00000001ff235807 */ /* 0x002fe20004800000 */
[----:B--2---:R-:W-:Y:S06]  /*6ca0*/  @!P5 BRA `(.L_x_115) ;  /* 0x000000000058d947 */ /* 0x004fec0003800000 */
[----:B------:R-:W-:Y:S01]  /*6cb0*/  IMAD.MOV.U32 R39, RZ, RZ, RZ ;  /* 0x000000ffff277224 */ /* 0x000fe200078e00ff */
[----:B------:R-:W-:Y:S01]  /*6cc0*/  ISETP.NE.AND P1, PT, R35, RZ, PT ;  /* 0x000000ff2300720c */ /* 0x000fe20003f25270 */
[----:B------:R-:W-:Y:S01]  /*6cd0*/  BSSY B0, `(.L_x_116) ;  /* 0x000000c000007945 */ /* 0x000fe20003800000 */
[----:B------:R-:W-:Y:S02]  /*6ce0*/  CS2R R50, SRZ ;  /* 0x0000000000327805 */ /* 0x000fe4000001ff00 */
[----:B------:R-:W-:Y:S02]  /*6cf0*/  CS2R R48, SRZ ;  /* 0x0000000000307805 */ /* 0x000fe4000001ff00 */
[----:B------:R-:W-:Y:S02]  /*6d00*/  CS2R R46, SRZ ;  /* 0x00000000002e7805 */ /* 0x000fe4000001ff00 */
[----:B------:R-:W-:Y:S02]  /*6d10*/  CS2R R44, SRZ ;  /* 0x00000000002c7805 */ /* 0x000fe4000001ff00 */
[----:B------:R-:W-:Y:S02]  /*6d20*/  CS2R R42, SRZ ;  /* 0x00000000002a7805 */ /* 0x000fe4000001ff00 */
[----:B------:R-:W-:Y:S02]  /*6d30*/  CS2R R40, SRZ ;  /* 0x0000000000287805 */ /* 0x000fe4000001ff00 */
[----:B------:R-:W-:Y:S01]  /*6d40*/  CS2R R36, SRZ ;  /* 0x0000000000247805 */ /* 0x000fe2000001ff00 */
[----:B------:R-:W-:Y:S06]  /*6d50*/  @P1 BRA `(.L_x_117) ;  /* 0x00000000000c1947 */ /* 0x000fec0003800000 */
[----:B------:R-:W-:Y:S04]  /*6d60*/  SHF.L.U32 R3, R66, 0x1f, RZ ;  /* 0x0000001f42037819 */ /* 0x000fe800000006ff */
[----:B------:R-:W1:Y:S02]  /*6d70*/  SYNCS.PHASECHK.TRANS64.TRYWAIT P1, [UR43+0x60], R3 ;  /* 0x00006003ff0075a7 */ /* 0x000e64000802112b */
[----:B-1----:R-:W-:Y:S05]  /*6d80*/  @!P1 BRA `(.L_x_118) ;  /* 0x0000003400489947 */ /* 0x002fea0003800000 */
.L_x_117:
[----:B------:R-:W-:Y:S05]  /*6d90*/  BSYNC B0 ;  /* 0x0000000000007941 */ /* 0x000fea0003800000 */
.L_x_116:
[----:B------:R-:W-:Y:S01]  /*6da0*/  ISETP.NE.AND P1, PT, R76, RZ, PT ;  /* 0x000000ff4c00720c */ /* 0x000fe20003f25270 */
[----:B------:R-:W-:Y:S11]  /*6db0*/  HFMA2 R34, -RZ, RZ, 0, 5.9604644775390625e-08 ;  /* 0x00000001ff227431 */ /* 0x000ff600000001ff */
[----:B------:R-:W-:Y:S01]  /*6dc0*/  @!UPT UIADD3 URZ, UPT, UPT, URZ, URZ, URZ ;  /* 0x000000fffffff290 */ /* 0x000fe2000fffe0ff */
[----:B------:R2:W1:Y:S04]  /*6dd0*/  @P1 LDS.128 R48, [R69] ;  /* 0x0000000045301984 */ /* 0x0004680000000c00 */
[----:B------:R2:W1:Y:S04]  /*6de0*/  @P1 LDS.128 R44, [R68+0x10] ;  /* 0x00001000442c1984 */ /* 0x0004680000000c00 */
[----:B------:R2:W1:Y:S04]  /*6df0*/  @P1 LDS.128 R40, [R67+0x20] ;  /* 0x0000200043281984 */ /* 0x0004680000000c00 */
[----:B------:R2:W1:Y:S02]  /*6e00*/  @P1 LDS.128 R36, [R63+0x30] ;  /* 0x000030003f241984 */ /* 0x0004640000000c00 */
.L_x_115:
[----:B------:R-:W-:Y:S05]  /*6e10*/  BSYNC B1 ;  /* 0x0000000000017941 */ /* 0x000fea0003800000 */
.L_x_114:
[----:B-1----:R-:W-:Y:S04]  /*6e20*/  SHF.R.U32.HI R2, RZ, 0x15, R25 ;  /* 0x00000015ff027819 */ /* 0x002fe80000011619 */
[----:B------:R-:W-:Y:S01]  /*6e30*/  LOP3.LUT P1, RZ, R2, 0x3, R57, 0x48, !PT ;  /* 0x0000000302ff7812 */ /* 0x000fe20007824839 */
[----:B------:R-:W-:Y:S01]  /*6e40*/  @!UPT UIADD3 URZ, UPT, UPT, URZ, URZ, URZ ;  /* 0x000000fffffff290 */ /* 0x000fe2000fffe0ff */
[----:B----4-:R-:W-:Y:S11]  /*6e50*/  @P0 BRA `(.L_x_119) ;  /* 0x0000000000080947 */ /* 0x010ff60003800000 */
[----:B------:R-:W1:Y:S02]  /*6e60*/  SYNCS.PHASECHK.TRANS64.TRYWAIT P0, [R75+URZ+0xd0], R0 ;  /* 0x0000d0004b0075a7 */ /* 0x000e6400080011ff */
[----:B-1----:R-:W-:Y:S05]  /*6e70*/  @!P0 BRA `(.L_x_120) ;  /* 0x0000003400248947 */ /* 0x002fea0003800000 */
.L_x_119:
[----:B------:R-:W-:Y:S05]  /*6e80*/  @!P1 BRA `(.L_x_121) ;  /* 0x0000000000409947 */ /* 0x000fea0003800000 */
[----:B------:R-:W4:Y:S01]  /*6e90*/  LDCU.64 UR8, c[0x4][0x70] ;  /* 0x01000e00ff0877ac */ /* 0x000f220008000a00 */
[----:B------:R-:W-:Y:S01]  /*6ea0*/  MOV R3, 0x0 ;  /* 0x0000000000037802 */ /* 0x000fe20000000f00 */
[----:B------:R-:W-:Y:S02]  /*6eb0*/  HFMA2 R12, -RZ, RZ, 0, 5.9604644775390625e-08 ;  /* 0x00000001ff0c7431 */ /* 0x000fe400000001ff */
[----:B------:R-:W-:Y:S02]  /*6ec0*/  IMAD.MOV.U32 R8, RZ, RZ, 0x192 ;  /* 0x00000192ff087424 */ /* 0x000fe400078e00ff */
[----:B------:R-:W-:Y:S01]  /*6ed0*/  IMAD.MOV.U32 R13, RZ, RZ, RZ ;  /* 0x000000ffff0d7224 */ /* 0x000fe200078e00ff */
[----:B------:R-:W5:Y:S01]  /*6ee0*/  LDCU.64 UR6, c[0x4][0x78] ;  /* 0x01000f00ff0677ac */ /* 0x000f620008000a00 */
[----:B------:R-:W1:Y:S01]  /*6ef0*/  LDC.64 R2, c[0x4][R3] ;  /* 0x0100000003027b82 */ /* 0x000e620000000a00 */
[----:B------:R-:W2:Y:S01]  /*6f00*/  LDCU.64 UR4, c[0x4][0x10] ;  /* 0x01000200ff0477ac */ /* 0x000ea20008000a00 */
[----:B----4-:R-:W-:Y:S01]  /*6f10*/  MOV R5, UR9 ;  /* 0x0000000900057c02 */ /* 0x010fe20008000f00 */
[----:B------:R-:W-:Y:S01]  /*6f20*/  IMAD.U32 R4, RZ, RZ, UR8 ;  /* 0x00000008ff047e24 */ /* 0x000fe2000f8e00ff */
[----:B-----5:R-:W-:Y:S01]  /*6f30*/  MOV R7, UR7 ;  /* 0x0000000700077c02 */ /* 0x020fe20008000f00 */
[----:B------:R-:W-:Y:S01]  /*6f40*/  IMAD.U32 R6, RZ, RZ, UR6 ;  /* 0x00000006ff067e24 */ /* 0x000fe2000f8e00ff */
[----:B--2---:R-:W-:Y:S01]  /*6f50*/  MOV R11, UR5 ;  /* 0x00000005000b7c02 */ /* 0x004fe20008000f00 */
[----:B------:R-:W-:Y:S02]  /*6f60*/  IMAD.U32 R10, RZ, RZ, UR4 ;  /* 0x00000004ff0a7e24 */ /* 0x000fe4000f8e00ff */
[----:B------:R-:W-:Y:S07]  /*6f70*/  LEPC R20, `(.L_x_121) ;  /* 0x000000001014794e */ /* 0x000fee0000000000 */
[----:B-1-3--:R-:W-:Y:S05]  /*6f80*/  CALL.ABS.NOINC R2 ;  /* 0x0000000002007343 */ /* 0x00afea0003c00000 */
.L_x_121:
[----:B------:R-:W-:Y:S01]  /*6f90*/  LOP3.LUT R20, R48, 0xffffe000, RZ, 0xc0, !PT ;  /* 0xffffe00030147812 */ /* 0x000fe200078ec0ff */
[----:B------:R-:W-:Y:S05]  /*6fa0*/  WARPSYNC.ALL ;  /* 0x0000000000007948 */ /* 0x000fea0003800000 */
[----:B------:R-:W-:Y:S01]  /*6fb0*/  R2UR UR4, R25 ;  /* 0x00000000190472ca */ /* 0x000fe200000e0000 */
[----:B------:R-:W-:Y:S01]  /*6fc0*/  BSSY.RECONVERGENT B0, `(.L_x_122) ;  /* 0x000005d000007945 */ /* 0x000fe20003800200 */
[----:B------:R-:W-:Y:S02]  /*6fd0*/  LOP3.LUT R21, R49, 0xffffe000, RZ, 0xc0, !PT ;  /* 0xffffe00031157812 */ /* 0x000fe400078ec0ff */
[----:B------:R-:W-:Y:S02]  /*6fe0*/  LOP3.LUT R26, R50, 0xffffe000, RZ, 0xc0, !PT ;  /* 0xffffe000321a7812 */ /* 0x000fe400078ec0ff */
[----:B------:R-:W-:Y:S02]  /*6ff0*/  LOP3.LUT R33, R44, 0xffffe000, RZ, 0xc0, !PT ;  /* 0xffffe0002c217812 */ /* 0x000fe400078ec0ff */
[----:B------:R-:W-:Y:S05]  /*7000*/  ISETP.NE.AND P0, PT, R71, RZ, PT ;  /* 0x000000ff4700720c */ /* 0x000fea0003f05270 */
[----:B------:R-:W1:Y:S02]  /*7010*/  LDTM.x16 R4, tmem[UR4] ;  /* 0x00000004000479ee */ /* 0x000e640008240000 */
[C---:B-1-3--:R-:W-:Y:S01]  /*7020*/  FMUL R0, R24.reuse, R4 ;  /* 0x0000000418007220 */ /* 0x04afe20000400000 */
[C---:B------:R-:W-:Y:S01]  /*7030*/  FMUL R2, R24.reuse, R5 ;  /* 0x0000000518027220 */ /* 0x040fe20000400000 */
[C---:B------:R-:W-:Y:S01]  /*7040*/  FMUL R3, R24.reuse, R6 ;  /* 0x0000000618037220 */ /* 0x040fe20000400000 */
[----:B------:R-:W-:Y:S01]  /*7050*/  FMUL R7, R24, R7 ;  /* 0x0000000718077220 */ /* 0x000fe20000400000 */
[----:B------:R-:W-:Y:S01]  /*7060*/  FFMA R28, R27, R20, R0 ;  /* 0x000000141b1c7223 */ /* 0x000fe20000000000 */
[----:B------:R-:W-:Y:S01]  /*7070*/  LOP3.LUT R20, R51, 0xffffe000, RZ, 0xc0, !PT ;  /* 0xffffe00033147812 */ /* 0x000fe200078ec0ff */
[C---:B------:R-:W-:Y:S01]  /*7080*/  FFMA R29, R27.reuse, R21, R2 ;  /* 0x000000151b1d7223 */ /* 0x040fe20000000002 */
[----:B------:R-:W-:Y:S01]  /*7090*/  LOP3.LUT R21, R46, 0xffffe000, RZ, 0xc0, !PT ;  /* 0xffffe0002e157812 */ /* 0x000fe200078ec0ff */
[----:B------:R-:W-:Y:S01]  /*70a0*/  FFMA R30, R27, R26, R3 ;  /* 0x0000001a1b1e7223 */ /* 0x000fe20000000003 */
[----:B------:R-:W-:Y:S01]  /*70b0*/  LOP3.LUT R26, R45, 0xffffe000, RZ, 0xc0, !PT ;  /* 0xffffe0002d1a7812 */ /* 0x000fe200078ec0ff */
[----:B------:R-:W-:Y:S01]  /*70c0*/  FFMA R31, R27, R20, R7 ;  /* 0x000000141b1f7223 */ /* 0x000fe20000000007 */
[----:B------:R-:W-:Y:S01]  /*70d0*/  LOP3.LUT R20, R47, 0xffffe000, RZ, 0xc0, !PT ;  /* 0xffffe0002f147812 */ /* 0x000fe200078ec0ff */
[C---:B------:R-:W-:Y:S01]  /*70e0*/  FMUL R4, R24.reuse, R8 ;  /* 0x0000000818047220 */ /* 0x040fe20000400000 */
[----:B------:R-:W-:Y:S01]  /*70f0*/  F2FP.TF32.F32.PACK_B R28, R28 ;  /* 0x0000001cff1c723e */ /* 0x000fe200024050ff */
[C---:B------:R-:W-:Y:S01]  /*7100*/  FMUL R5, R24.reuse, R9 ;  /* 0x0000000918057220 */ /* 0x040fe20000400000 */
[----:B------:R-:W-:Y:S01]  /*7110*/  F2FP.TF32.F32.PACK_B R29, R29 ;  /* 0x0000001dff1d723e */ /* 0x000fe200024050ff */
[C---:B------:R-:W-:Y:S01]  /*7120*/  FMUL R6, R24.reuse, R10 ;  /* 0x0000000a18067220 */ /* 0x040fe20000400000 */
[----:B------:R-:W-:Y:S01]  /*7130*/  FMUL R11, R24, R11 ;  /* 0x0000000b180b7220 */ /* 0x000fe20000400000 */
[----:B------:R-:W-:Y:S01]  /*7140*/  F2FP.TF32.F32.PACK_B R30, R30 ;  /* 0x0000001eff1e723e */ /* 0x000fe200024050ff */
[C---:B------:R-:W-:Y:S01]  /*7150*/  FFMA R4, R27.reuse, R33, R4 ;  /* 0x000000211b047223 */ /* 0x040fe20000000004 */
[----:B------:R-:W-:Y:S01]  /*7160*/  F2FP.TF32.F32.PACK_B R31, R31 ;  /* 0x0000001fff1f723e */ /* 0x000fe200024050ff */
[C---:B------:R-:W-:Y:S01]  /*7170*/  FFMA R5, R27.reuse, R26, R5 ;  /* 0x0000001a1b057223 */ /* 0x040fe20000000005 */
[C---:B------:R-:W-:Y:S01]  /*7180*/  FFMA R6, R27.reuse, R21, R6 ;  /* 0x000000151b067223 */ /* 0x040fe20000000006 */
[----:B------:R-:W-:Y:S01]  /*7190*/  FFMA R7, R27, R20, R11 ;  /* 0x000000141b077223 */ /* 0x000fe2000000000b */
[----:B------:R-:W-:Y:S01]  /*71a0*/  LOP3.LUT R33, R40, 0xffffe000, RZ, 0xc0, !PT ;  /* 0xffffe00028217812 */ /* 0x000fe200078ec0ff */
[----:B------:R1:W-:Y:S01]  /*71b0*/  STS.128 [R69], R28 ;  /* 0x0000001c45007388 */ /* 0x0003e20000000c00 */
[----:B------:R-:W-:Y:S01]  /*71c0*/  LOP3.LUT R26, R41, 0xffffe000, RZ, 0xc0, !PT ;  /* 0xffffe000291a7812 */ /* 0x000fe200078ec0ff */
[C---:B------:R-:W-:Y:S01]  /*71d0*/  FMUL R8, R24.reuse, R12 ;  /* 0x0000000c18087220 */ /* 0x040fe20000400000 */
[----:B------:R-:W-:Y:S01]  /*71e0*/  FMUL R9, R24, R13 ;  /* 0x0000000d18097220 */ /* 0x000fe20000400000 */
[----:B------:R-:W-:Y:S01]  /*71f0*/  LOP3.LUT R21, R42, 0xffffe000, RZ, 0xc0, !PT ;  /* 0xffffe0002a157812 */ /* 0x000fe200078ec0ff */
[C---:B------:R-:W-:Y:S01]  /*7200*/  FMUL R10, R24.reuse, R14 ;  /* 0x0000000e180a7220 */ /* 0x040fe20000400000 */
[----:B------:R-:W-:Y:S01]  /*7210*/  LOP3.LUT R20, R43, 0xffffe000, RZ, 0xc0, !PT ;  /* 0xffffe0002b147812 */ /* 0x000fe200078ec0ff */
[----:B------:R-:W-:Y:S01]  /*7220*/  FMUL R15, R24, R15 ;  /* 0x0000000f180f7220 */ /* 0x000fe20000400000 */
[----:B------:R-:W-:Y:S01]  /*7230*/  F2FP.TF32.F32.PACK_B R4, R4 ;  /* 0x00000004ff04723e */ /* 0x000fe200024050ff */
[C---:B------:R-:W-:Y:S01]  /*7240*/  FFMA R8, R27.reuse, R33, R8 ;  /* 0x000000211b087223 */ /* 0x040fe20000000008 */
[----:B------:R-:W-:Y:S01]  /*7250*/  F2FP.TF32.F32.PACK_B R5, R5 ;  /* 0x00000005ff05723e */ /* 0x000fe200024050ff */
[C---:B------:R-:W-:Y:S01]  /*7260*/  FFMA R9, R27.reuse, R26, R9 ;  /* 0x0000001a1b097223 */ /* 0x040fe20000000009 */
[----:B------:R-:W-:Y:S01]  /*7270*/  F2FP.TF32.F32.PACK_B R6, R6 ;  /* 0x00000006ff06723e */ /* 0x000fe200024050ff */
[C---:B------:R-:W-:Y:S01]  /*7280*/  FFMA R10, R27.reuse, R21, R10 ;  /* 0x000000151b0a7223 */ /* 0x040fe2000000000a */
[----:B------:R-:W-:Y:S01]  /*7290*/  F2FP.TF32.F32.PACK_B R7, R7 ;  /* 0x00000007ff07723e */ /* 0x000fe200024050ff */
[----:B------:R-:W-:Y:S01]  /*72a0*/  FFMA R11, R27, R20, R15 ;  /* 0x000000141b0b7223 */ /* 0x000fe2000000000f */
[----:B------:R-:W-:Y:S01]  /*72b0*/  LOP3.LUT R33, R36, 0xffffe000, RZ, 0xc0, !PT ;  /* 0xffffe00024217812 */ /* 0x000fe200078ec0ff */
[C---:B------:R-:W-:Y:S01]  /*72c0*/  FMUL R12, R24.reuse, R16 ;  /* 0x00000010180c7220 */ /* 0x040fe20000400000 */
[----:B------:R-:W-:Y:S01]  /*72d0*/  LOP3.LUT R26, R37, 0xffffe000, RZ, 0xc0, !PT ;  /* 0xffffe000251a7812 */ /* 0x000fe200078ec0ff */
[----:B------:R1:W-:Y:S01]  /*72e0*/  STS.128 [R68+0x10], R4 ;  /* 0x0000100444007388 */ /* 0x0003e20000000c00 */
        /* <DEDUP_REMOVED lines=13> */
[----:B------:R-:W-:Y:S02]  /*73c0*/  F2FP.TF32.F32.PACK_B R12, R12 ;  /* 0x0000000cff0c723e */ /* 0x000fe400024050ff */
[----:B------:R-:W-:Y:S01]  /*73d0*/  F2FP.TF32.F32.PACK_B R13, R13 ;  /* 0x0000000dff0d723e */ /* 0x000fe200024050ff */
[----:B------:R1:W-:Y:S01]  /*73e0*/  STS.128 [R67+0x20], R8 ;  /* 0x0000200843007388 */ /* 0x0003e20000000c00 */
[----:B------:R-:W-:Y:S02]  /*73f0*/  F2FP.TF32.F32.PACK_B R14, R14 ;  /* 0x0000000eff0e723e */ /* 0x000fe400024050ff */
[----:B------:R-:W-:Y:S05]  /*7400*/  F2FP.TF32.F32.PACK_B R15, R15 ;  /* 0x0000000fff0f723e */ /* 0x000fea00024050ff */
[----:B------:R1:W-:Y:S01]  /*7410*/  STS.128 [R63+0x30], R12 ;  /* 0x0000300c3f007388 */ /* 0x0003e20000000c00 */
[----:B------:R-:W-:Y:S01]  /*7420*/  @!PT LDS RZ, [RZ] ;  /* 0x00000000fffff984 */ /* 0x000fe20000000800 */
[----:B------:R-:W-:Y:S01]  /*7430*/  @!PT LDS RZ, [RZ] ;  /* 0x00000000fffff984 */ /* 0x000fe20000000800 */
[----:B------:R-:W-:Y:S01]  /*7440*/  @!PT LDS RZ, [RZ] ;  /* 0x00000000fffff984 */ /* 0x000fe20000000800 */
[----:B------:R-:W-:Y:S01]  /*7450*/  @!PT LDS RZ, [RZ] ;  /* 0x00000000fffff984 */ /* 0x000fe20000000800 */
[----:B------:R3:W-:Y:S07]  /*7460*/  MEMBAR.ALL.CTA ;  /* 0x0000000000007992 */ /* 0x0007ee0000008000 */
[----:B---3--:R-:W3:Y:S02]  /*7470*/  FENCE.VIEW.ASYNC.S ;  /* 0x00000000000073c6 */ /* 0x008ee40000000000 */
[----:B---3--:R-:W-:Y:S06]  /*7480*/  BAR.SYNC.DEFER_BLOCKING 0x1, 0x80 ;  /* 0x0042000000007b1d */ /* 0x008fec0000010000 */
[----:B------:R-:W-:Y:S05]  /*7490*/  @P0 BRA `(.L_x_123) ;  /* 0x00000000003c0947 */ /* 0x000fea0003800000 */
[----:B------:R-:W3:Y:S01]  /*74a0*/  LDCU.64 UR6, c[0x0][0x348] ;  /* 0x00006900ff0677ac */ /* 0x000ee20008000a00 */
[----:B------:R-:W-:Y:S01]  /*74b0*/  UIADD3 UR4, UPT, UPT, UR43, 0x200, URZ ;  /* 0x000002002b047890 */ /* 0x000fe2000fffe0ff */
[----:B------:R-:W-:Y:S01]  /*74c0*/  UMOV UR51, UR36 ;  /* 0x0000002400337c82 */ /* 0x000fe20008000000 */
[----:B------:R-:W-:Y:S02]  /*74d0*/  UIADD3 UR9, UPT, UPT, UR49, 0x40, URZ ;  /* 0x0000004031097890 */ /* 0x000fe4000fffe0ff */
[----:B------:R-:W-:Y:S02]  /*74e0*/  UIADD3 UR8, UPT, UPT, UR43, 0x1200, URZ ;  /* 0x000012002b087890 */ /* 0x000fe4000fffe0ff */
[----:B------:R-:W-:Y:S01]  /*74f0*/  MOV R60, UR4 ;  /* 0x00000004003c7c02 */ /* 0x000fe20008000f00 */
[----:B------:R-:W-:Y:S01]  /*7500*/  UMOV UR10, UR50 ;  /* 0x00000032000a7c82 */ /* 0x000fe20008000000 */
[----:B------:R-:W-:Y:S02]  /*7510*/  UMOV UR11, UR36 ;  /* 0x00000024000b7c82 */ /* 0x000fe40008000000 */
[----:B------:R-:W-:Y:S01]  /*7520*/  R2UR UR48, R60 ;  /* 0x000000003c3072ca */ /* 0x000fe200000e0000 */
[----:B---3--:R-:W-:Y:S04]  /*7530*/  UIADD3 UR4, UP0, UPT, UR6, 0x680, URZ ;  /* 0x0000068006047890 */ /* 0x008fe8000ff1e0ff */
[----:B------:R-:W-:Y:S09]  /*7540*/  UIADD3.X UR5, UPT, UPT, URZ, UR7, URZ, UP0, !UPT ;  /* 0x00000007ff057290 */ /* 0x000ff200087fe4ff */
[----:B------:R3:W-:Y:S01]  /*7550*/  UTMASTG.3D [UR48], [UR4] ;  /* 0x00000030040073b5 */ /* 0x0007e20008010000 */
[----:B------:R3:W-:Y:S01]  /*7560*/  UTMASTG.3D [UR8], [UR4] ;  /* 0x00000008040073b5 */ /* 0x0007e20008010000 */
[----:B------:R0:W-:Y:S01]  /*7570*/  UTMACMDFLUSH ;  /* 0x00000000000079b7 */ /* 0x0001e20000000000 */
[----:B---3--:R-:W-:Y:S04]  /*7580*/  DEPBAR.LE SB0, 0x1 ;  /* 0x000080400000791a */ /* 0x008fe80000000000 */
.L_x_123:
[----:B------:R-:W-:Y:S05]  /*7590*/  BSYNC.RECONVERGENT B0 ;  /* 0x0000000000007941 */ /* 0x000fea0003800200 */
.L_x_122:
[----:B------:R-:W-:Y:S01]  /*75a0*/  BAR.SYNC.DEFER_BLOCKING 0x1, 0x80 ;  /* 0x0042000000007b1d */ /* 0x000fe20000010000 */
[----:B------:R-:W-:Y:S01]  /*75b0*/  ISETP.NE.AND P1, PT, R74, RZ, PT ;  /* 0x000000ff4a00720c */ /* 0x000fe20003f25270 */
[----:B------:R-:W-:Y:S01]  /*75c0*/  UISETP.NE.AND UP0, UPT, UR52, URZ, UPT ;  /* 0x000000ff3400728c */ /* 0x000fe2000bf05270 */
[----:B------:R-:W-:Y:S11]  /*75d0*/  LEA R3, R34, UR43, 0x3 ;  /* 0x0000002b22037c11 */ /* 0x000ff6000f8e18ff */
[----:B------:R-:W-:Y:S01]  /*75e0*/  @P1 SHF.L.U32 R2, R66, 0x1f, RZ ;  /* 0x0000001f42021819 */ /* 0x000fe200000006ff */
[----:B------:R-:W-:Y:S06]  /*75f0*/  BRA.U !UP0, `(.L_x_124) ;  /* 0x0000000108247547 */ /* 0x000fec000b800000 */
[----:B-1----:R-:W-:Y:S01]  /*7600*/  IMAD.U32 R5, RZ, RZ, UR46 ;  /* 0x0000002eff057e24 */ /* 0x002fe2000f8e00ff */
[----:B------:R-:W-:Y:S01]  /*7610*/  MOV R0, UR47 ;  /* 0x0000002f00007c02 */ /* 0x000fe20008000f00 */
[----:B------:R-:W-:Y:S03]  /*7620*/  UIADD3 UR4, UPT, UPT, UR46, 0x1, URZ ;  /* 0x000000012e047890 */ /* 0x000fe6000fffe0ff */
[----:B------:R-:W-:Y:S01]  /*7630*/  @P1 LEA R5, R5, UR43, 0x3 ;  /* 0x0000002b05051c11 */ /* 0x000fe2000f8e18ff */
[----:B------:R-:W-:Y:S04]  /*7640*/  UISETP.NE.AND UP0, UPT, UR4, 0x4, UPT ;  /* 0x000000040400788c */ /* 0x000fe8000bf05270 */
[----:B------:R-:W-:Y:S01]  /*7650*/  @P1 VIADD R5, R5, 0x80 ;  /* 0x0000008005051836 */ /* 0x000fe20000000000 */
[----:B------:R-:W-:Y:S04]  /*7660*/  USEL UR46, UR4, URZ, UP0 ;  /* 0x000000ff042e7287 */ /* 0x000fe80008000000 */
[----:B------:R-:W-:Y:S04]  /*7670*/  @P1 PRMT R0, R0, 0x654, R5 ;  /* 0x0000065400001816 */ /* 0x000fe80000000005 */
[----:B------:R3:W-:Y:S04]  /*7680*/  @P1 SYNCS.ARRIVE.TRANS64.RED.A1T0 RZ, [R0+URZ], RZ ;  /* 0x000000ff00ff19a7 */ /* 0x0007e800081004ff */
.L_x_124:
[----:B------:R-:W4:Y:S01]  /*7690*/  @P1 SYNCS.PHASECHK.TRANS64.TRYWAIT P0, [R3+URZ+0x60], R2 ;  /* 0x00006002030015a7 */ /* 0x000f2200080011ff */
[----:B------:R-:W-:Y:S01]  /*76a0*/  BSSY B1, `(.L_x_125) ;  /* 0x0000016000017945 */ /* 0x000fe20003800000 */
[----:B----4-:R-:W-:Y:S03]  /*76b0*/  @P1 SEL R35, RZ, 0x1, !P0 ;  /* 0x00000001ff231807 */ /* 0x010fe60004000000 */
[----:B------:R-:W-:Y:S05]  /*76c0*/  @!P1 BRA `(.L_x_126) ;  /* 0x00000000004c9947 */ /* 0x000fea0003800000 */
[----:B------:R-:W-:Y:S01]  /*76d0*/  ISETP.NE.AND P0, PT, R35, RZ, PT ;  /* 0x000000ff2300720c */ /* 0x000fe20003f05270 */
[----:B------:R-:W-:Y:S01]  /*76e0*/  BSSY B0, `(.L_x_127) ;  /* 0x000000b000007945 */ /* 0x000fe20003800000 */
[----:B------:R-:W-:Y:S11]  /*76f0*/  ISETP.NE.AND P1, PT, R76, RZ, PT ;  /* 0x000000ff4c00720c */ /* 0x000ff60003f25270 */
[----:B------:R-:W-:Y:S02]  /*7700*/  @!UPT UIADD3 URZ, UPT, UPT, URZ, URZ, URZ ;  /* 0x000000fffffff290 */ /* 0x000fe4000fffe0ff */
[C---:B-1----:R-:W-:Y:S01]  /*7710*/  @P1 IMAD R6, R34.reuse, 0x2000, R69 ;  /* 0x0000200022061824 */ /* 0x042fe200078e0245 */
[C---:B------:R-:W-:Y:S01]  /*7720*/  @P1 LEA R4, R34.reuse, R67, 0xd ;  /* 0x0000004322041211 */ /* 0x040fe200078e68ff */
[C---:B------:R-:W-:Y:S02]  /*7730*/  @P1 IMAD R5, R34.reuse, 0x2000, R68 ;  /* 0x0000200022051824 */ /* 0x040fe400078e0244 */
[----:B------:R-:W-:Y:S01]  /*7740*/  @P1 IMAD R2, R34, 0x2000, R63 ;  /* 0x0000200022021824 */ /* 0x000fe200078e023f */
[----:B------:R-:W-:Y:S06]  /*7750*/  @P0 BRA `(.L_x_128) ;  /* 0x00000000000c0947 */ /* 0x000fec0003800000 */
[----:B---3--:R-:W-:Y:S04]  /*7760*/  SHF.L.U32 R0, R66, 0x1f, RZ ;  /* 0x0000001f42007819 */ /* 0x008fe800000006ff */
[----:B------:R-:W1:Y:S02]  /*7770*/  SYNCS.PHASECHK.TRANS64.TRYWAIT P0, [R3+URZ+0x60], R0 ;  /* 0x00006000030075a7 */ /* 0x000e6400080011ff */
[----:B-1----:R-:W-:Y:S05]  /*7780*/  @!P0 BRA `(.L_x_129) ;  /* 0x0000002800f48947 */ /* 0x002fea0003800000 */
.L_x_128:
[----:B------:R-:W-:Y:S05]  /*7790*/  BSYNC B0 ;  /* 0x0000000000007941 */ /* 0x000fea0003800000 */
.L_x_127:
[----:B------:R-:W-:Y:S02]  /*77a0*/  ISETP.NE.AND P0, PT, R76, RZ, PT ;  /* 0x000000ff4c00720c */ /* 0x000fe40003f05270 */
[----:B------:R-:W-:Y:S11]  /*77b0*/  IADD3 R34, PT, PT, R34, 0x1, RZ ;  /* 0x0000000122227810 */ /* 0x000ff60007ffe0ff */
[----:B------:R4:W1:Y:S04]  /*77c0*/  @P0 LDS.128 R48, [R6] ;  /* 0x0000000006300984 */ /* 0x0008680000000c00 */
[----:B------:R4:W1:Y:S04]  /*77d0*/  @P0 LDS.128 R44, [R5+0x10] ;  /* 0x00001000052c0984 */ /* 0x0008680000000c00 */
[----:B------:R4:W1:Y:S04]  /*77e0*/  @P0 LDS.128 R40, [R4+0x20] ;  /* 0x0000200004280984 */ /* 0x0008680000000c00 */
[----:B------:R4:W1:Y:S02]  /*77f0*/  @P0 LDS.128 R36, [R2+0x30] ;  /* 0x0000300002240984 */ /* 0x0008640000000c00 */
.L_x_126:
[----:B------:R-:W-:Y:S05]  /*7800*/  BSYNC B1 ;  /* 0x0000000000017941 */ /* 0x000fea0003800000 */
.L_x_125:
[----:B-1-3--:R-:W-:Y:S05]  /*7810*/  VIADD R0, R25, 0x10 ;  /* 0x0000001019007836 */ /* 0x00afea0000000000 */
[----:B------:R-:W-:Y:S04]  /*7820*/  SHF.R.U32.HI R0, RZ, 0x15, R0 ;  /* 0x00000015ff007819 */ /* 0x000fe80000011600 */
[----:B------:R-:W-:Y:S11]  /*7830*/  LOP3.LUT P0, RZ, R0, 0x3, R57, 0x48, !PT ;  /* 0x0000000300ff7812 */ /* 0x000ff60007804839 */
[----:B------:R-:W-:Y:S02]  /*7840*/  @!UPT UIADD3 URZ, UPT, UPT, URZ, URZ, URZ ;  /* 0x000000fffffff290 */ /* 0x000fe4000fffe0ff */
[----:B------:R-:W-:Y:S05]  /*7850*/  @!P0 BRA `(.L_x_130) ;  /* 0x0000000000408947 */ /* 0x000fea0003800000 */
[----:B------:R-:W1:Y:S01]  /*7860*/  LDCU.64 UR8, c[0x4][0x70] ;  /* 0x01000e00ff0877ac */ /* 0x000e620008000a00 */
[----:B------:R-:W-:Y:S01]  /*7870*/  MOV R3, 0x0 ;  /* 0x0000000000037802 */ /* 0x000fe20000000f00 */
[----:B------:R-:W-:Y:S02]  /*7880*/  HFMA2 R12, -RZ, RZ, 0, 5.9604644775390625e-08 ;  /* 0x00000001ff0c7431 */ /* 0x000fe400000001ff */
[----:B------:R-:W-:Y:S02]  /*7890*/  IMAD.MOV.U32 R8, RZ, RZ, 0x192 ;  /* 0x00000192ff087424 */ /* 0x000fe400078e00ff */
[----:B------:R-:W-:Y:S01]  /*78a0*/  IMAD.MOV.U32 R13, RZ, RZ, RZ ;  /* 0x000000ffff0d7224 */ /* 0x000fe200078e00ff */
[----:B------:R-:W3:Y:S01]  /*78b0*/  LDCU.64 UR6, c[0x4][0x78] ;  /* 0x01000f00ff0677ac */ /* 0x000ee20008000a00 */
[----:B----4-:R-:W4:Y:S01]  /*78c0*/  LDC.64 R2, c[0x4][R3] ;  /* 0x0100000003027b82 */ /* 0x010f220000000a00 */
[----:B------:R-:W5:Y:S01]  /*78d0*/  LDCU.64 UR4, c[0x4][0x10] ;  /* 0x01000200ff0477ac */ /* 0x000f620008000a00 */
[----:B-1----:R-:W-:Y:S01]  /*78e0*/  MOV R5, UR9 ;  /* 0x0000000900057c02 */ /* 0x002fe20008000f00 */
[----:B------:R-:W-:Y:S01]  /*78f0*/  IMAD.U32 R4, RZ, RZ, UR8 ;  /* 0x00000008ff047e24 */ /* 0x000fe2000f8e00ff */
[----:B---3--:R-:W-:Y:S01]  /*7900*/  MOV R7, UR7 ;  /* 0x0000000700077c02 */ /* 0x008fe20008000f00 */
[----:B------:R-:W-:Y:S01]  /*7910*/  IMAD.U32 R6, RZ, RZ, UR6 ;  /* 0x00000006ff067e24 */ /* 0x000fe2000f8e00ff */
[----:B-----5:R-:W-:Y:S01]  /*7920*/  MOV R11, UR5 ;  /* 0x00000005000b7c02 */ /* 0x020fe20008000f00 */
[----:B------:R-:W-:Y:S02]  /*7930*/  IMAD.U32 R10, RZ, RZ, UR4 ;  /* 0x00000004ff0a7e24 */ /* 0x000fe4000f8e00ff */
[----:B------:R-:W-:Y:S07]  /*7940*/  LEPC R20, `(.L_x_130) ;  /* 0x000000001014794e */ /* 0x000fee0000000000 */
[----:B--2-4-:R-:W-:Y:S05]  /*7950*/  CALL.ABS.NOINC R2 ;  /* 0x0000000002007343 */ /* 0x014fea0003c00000 */
.L_x_130:
[----:B------:R-:W-:Y:S01]  /*7960*/  ISETP.NE.AND P6, PT, R74, RZ, PT ;  /* 0x000000ff4a00720c */ /* 0x000fe20003fc5270 */
[----:B------:R-:W-:Y:S05]  /*7970*/  WARPSYNC.ALL ;  /* 0x0000000000007948 */ /* 0x000fea0003800000 */
[----:B------:R-:W-:Y:S01]  /*7980*/  R2UR UR4, R25 ;  /* 0x00000000190472ca */ /* 0x000fe200000e0000 */
[----:B------:R-:W-:Y:S01]  /*7990*/  IMAD.U32 R77, RZ, RZ, UR46 ;  /* 0x0000002eff4d7e24 */ /* 0x000fe2000f8e00ff */
[----:B------:R-:W-:Y:S01]  /*79a0*/  LOP3.LUT R20, R48, 0xffffe000, RZ, 0xc0, !PT ;  /* 0xffffe00030147812 */ /* 0x000fe200078ec0ff */
[----:B------:R-:W-:Y:S01]  /*79b0*/  BSSY.RECONVERGENT B0, `(.L_x_131) ;  /* 0x0000063000007945 */ /* 0x000fe20003800200 */
[----:B------:R-:W-:Y:S02]  /*79c0*/  LOP3.LUT R21, R49, 0xffffe000, RZ, 0xc0, !PT ;  /* 0xffffe00031157812 */ /* 0x000fe400078ec0ff */
[----:B------:R-:W-:Y:S02]  /*79d0*/  LOP3.LUT R26, R51, 0xffffe000, RZ, 0xc0, !PT ;  /* 0xffffe000331a7812 */ /* 0x000fe400078ec0ff */
[----:B------:R-:W-:Y:S01]  /*79e0*/  @P6 LEA R0, R77, UR43, 0x3 ;  /* 0x0000002b4d006c11 */ /* 0x000fe2000f8e18ff */
[----:B------:R-:W-:Y:S01]  /*79f0*/  IMAD.U32 R77, RZ, RZ, UR47 ;  /* 0x0000002fff4d7e24 */ /* 0x000fe2000f8e00ff */
[----:B------:R-:W-:Y:S02]  /*7a00*/  LOP3.LUT R33, R44, 0xffffe000, RZ, 0xc0, !PT ;  /* 0xffffe0002c217812 */ /* 0x000fe400078ec0ff */
[----:B------:R-:W-:Y:S01]  /*7a10*/  LOP3.LUT R32, R45, 0xffffe000, RZ, 0xc0, !PT ;  /* 0xffffe0002d207812 */ /* 0x000fe200078ec0ff */
[----:B----4-:R-:W1:Y:S01]  /*7a20*/  LDTM.x16 R4, tmem[UR4+0x10] ;  /* 0x00001004000479ee */ /* 0x010e620008240000 */
[----:B------:R-:W-:Y:S01]  /*7a30*/  ISETP.NE.AND P0, PT, R71, RZ, PT ;  /* 0x000000ff4700720c */ /* 0x000fe20003f05270 */
[----:B------:R-:W-:Y:S05]  /*7a40*/  @P6 VIADD R0, R0, 0x80 ;  /* 0x0000008000006836 */ /* 0x000fea0000000000 */
[----:B------:R-:W-:Y:S01]  /*7a50*/  @P6 PRMT R77, R77, 0x654, R0 ;  /* 0x000006544d4d6816 */ /* 0x000fe20000000000 */
[C---:B-1----:R-:W-:Y:S01]  /*7a60*/  FMUL R0, R24.reuse, R4 ;  /* 0x0000000418007220 */ /* 0x042fe20000400000 */
[C---:B------:R-:W-:Y:S01]  /*7a70*/  FMUL R2, R24.reuse, R5 ;  /* 0x0000000518027220 */ /* 0x040fe20000400000 */
[C---:B------:R-:W-:Y:S01]  /*7a80*/  FMUL R3, R24.reuse, R6 ;  /* 0x0000000618037220 */ /* 0x040fe20000400000 */
[----:B------:R-:W-:Y:S01]  /*7a90*/  FMUL R7, R24, R7 ;  /* 0x0000000718077220 */ /* 0x000fe20000400000 */
[C---:B------:R-:W-:Y:S01]  /*7aa0*/  FFMA R28, R27.reuse, R20, R0 ;  /* 0x000000141b1c7223 */ /* 0x040fe20000000000 */
[----:B------:R-:W-:Y:S01]  /*7ab0*/  LOP3.LUT R20, R50, 0xffffe000, RZ, 0xc0, !PT ;  /* 0xffffe00032147812 */ /* 0x000fe200078ec0ff */
[C---:B------:R-:W-:Y:S01]  /*7ac0*/  FFMA R29, R27.reuse, R21, R2 ;  /* 0x000000151b1d7223 */ /* 0x040fe20000000002 */
[----:B------:R-:W-:Y:S01]  /*7ad0*/  LOP3.LUT R21, R40, 0xffffe000, RZ, 0xc0, !PT ;  /* 0xffffe00028157812 */ /* 0x000fe200078ec0ff */
[----:B------:R-:W-:Y:S01]  /*7ae0*/  FMUL R4, R24, R8 ;  /* 0x0000000818047220 */ /* 0x000fe20000400000 */
[----:B------:R-:W-:Y:S01]  /*7af0*/  F2FP.TF32.F32.PACK_B R28, R28 ;  /* 0x0000001cff1c723e */ /* 0x000fe200024050ff */
[C---:B------:R-:W-:Y:S01]  /*7b00*/  FFMA R30, R27.reuse, R20, R3 ;  /* 0x000000141b1e7223 */ /* 0x040fe20000000003 */
        /* <DEDUP_REMOVED lines=8> */
[----:B------:R-:W-:Y:S01]  /*7b90*/  F2FP.TF32.F32.PACK_B R31, R31 ;  /* 0x0000001fff1f723e */ /* 0x000fe200024050ff */
[C---:B------:R-:W-:Y:S01]  /*7ba0*/  FFMA R4, R27.reuse, R33, R4 ;  /* 0x000000211b047223 */ /* 0x040fe20000000004 */
[C---:B------:R-:W-:Y:S01]  /*7bb0*/  FFMA R5, R27.reuse, R32, R5 ;  /* 0x000000201b057223 */ /* 0x040fe20000000005 */
[C---:B------:R-:W-:Y:S01]  /*7bc0*/  FFMA R6, R27.reuse, R20, R6 ;  /* 0x000000141b067223 */ /* 0x040fe20000000006 */
[----:B------:R-:W-:Y:S01]  /*7bd0*/  FFMA R7, R27, R26, R11 ;  /* 0x0000001a1b077223 */ /* 0x000fe2000000000b */
[----:B------:R1:W-:Y:S01]  /*7be0*/  STS.128 [R69+0x2000], R28 ;  /* 0x0020001c45007388 */ /* 0x0003e20000000c00 */
[----:B------:R-:W-:Y:S01]  /*7bf0*/  LOP3.LUT R32, R41, 0xffffe000, RZ, 0xc0, !PT ;  /* 0xffffe00029207812 */ /* 0x000fe200078ec0ff */
[----:B------:R-:W-:Y:S01]  /*7c00*/  FMUL R8, R24, R12 ;  /* 0x0000000c18087220 */ /* 0x000fe20000400000 */
[----:B------:R-:W-:Y:S01]  /*7c10*/  LOP3.LUT R33, R42, 0xffffe000, RZ, 0xc0, !PT ;  /* 0xffffe0002a217812 */ /* 0x000fe200078ec0ff */
[C---:B------:R-:W-:Y:S01]  /*7c20*/  FMUL R9, R24.reuse, R13 ;  /* 0x0000000d18097220 */ /* 0x040fe20000400000 */
[----:B------:R-:W-:Y:S01]  /*7c30*/  LOP3.LUT R20, R43, 0xffffe000, RZ, 0xc0, !PT ;  /* 0xffffe0002b147812 */ /* 0x000fe200078ec0ff */
[C---:B------:R-:W-:Y:S01]  /*7c40*/  FMUL R10, R24.reuse, R14 ;  /* 0x0000000e180a7220 */ /* 0x040fe20000400000 */
        /* <DEDUP_REMOVED lines=30> */
[----:B------:R-:W-:Y:S02]  /*7e30*/  F2FP.TF32.F32.PACK_B R15, R15 ;  /* 0x0000000fff0f723e */ /* 0x000fe400024050ff */
[----:B------:R-:W-:Y:S02]  /*7e40*/  LEA R0, R34, UR43, 0x3 ;  /* 0x0000002b22007c11 */ /* 0x000fe4000f8e18ff */
[----:B------:R-:W-:Y:S01]  /*7e50*/  @P6 SHF.L.U32 R3, R66, 0x1f, RZ ;  /* 0x0000001f42036819 */ /* 0x000fe200000006ff */
        /* <DEDUP_REMOVED lines=10> */
[----:B------:R-:W-:Y:S02]  /*7f00*/  UIADD3 UR13, UPT, UPT, UR49, 0x10, URZ ;  /* 0x00000010310d7890 */ /* 0x000fe4000fffe0ff */
[----:B------:R-:W-:Y:S01]  /*7f10*/  UIADD3 UR12, UPT, UPT, UR43, 0x2200, URZ ;  /* 0x000022002b0c7890 */ /* 0x000fe2000fffe0ff */
[----:B------:R-:W-:Y:S01]  /*7f20*/  UMOV UR14, UR50 ;  /* 0x00000032000e7c82 */ /* 0x000fe20008000000 */
[----:B------:R-:W-:Y:S01]  /*7f30*/  UMOV UR15, UR36 ;  /* 0x00000024000f7c82 */ /* 0x000fe20008000000 */
[----:B------:R-:W-:Y:S02]  /*7f40*/  UIADD3 UR9, UPT, UPT, UR49, 0x50, URZ ;  /* 0x0000005031097890 */ /* 0x000fe4000fffe0ff */
[----:B------:R-:W-:Y:S01]  /*7f50*/  UIADD3 UR8, UPT, UPT, UR43, 0x3200, URZ ;  /* 0x000032002b087890 */ /* 0x000fe2000fffe0ff */
[----:B------:R-:W-:Y:S01]  /*7f60*/  UMOV UR10, UR50 ;  /* 0x00000032000a7c82 */ /* 0x000fe20008000000 */
[----:B------:R-:W-:Y:S01]  /*7f70*/  UMOV UR11, UR36 ;  /* 0x00000024000b7c82 */ /* 0x000fe20008000000 */
[----:B---3--:R-:W-:Y:S04]  /*7f80*/  UIADD3 UR4, UP0, UPT, UR6, 0x680, URZ ;  /* 0x0000068006047890 */ /* 0x008fe8000ff1e0ff */
[----:B------:R-:W-:Y:S09]  /*7f90*/  UIADD3.X UR5, UPT, UPT, URZ, UR7, URZ, UP0, !UPT ;  /* 0x00000007ff057290 */ /* 0x000ff200087fe4ff */
[----:B------:R3:W-:Y:S01]  /*7fa0*/  UTMASTG.3D [UR12], [UR4] ;  /* 0x0000000c040073b5 */ /* 0x0007e20008010000 */
[----:B------:R3:W-:Y:S01]  /*7fb0*/  UTMASTG.3D [UR8], [UR4] ;  /* 0x00000008040073b5 */ /* 0x0007e20008010000 */
[----:B------:R0:W-:Y:S01]  /*7fc0*/  UTMACMDFLUSH ;  /* 0x00000000000079b7 */ /* 0x0001e20000000000 */
[----:B---3--:R-:W-:Y:S04]  /*7fd0*/  DEPBAR.LE SB0, 0x1 ;  /* 0x000080400000791a */ /* 0x008fe80000000000 */
.L_x_132:
[----:B------:R-:W-:Y:S05]  /*7fe0*/  BSYNC.RECONVERGENT B0 ;  /* 0x0000000000007941 */ /* 0x000fea0003800200 */
.L_x_131:
[----:B------:R-:W-:Y:S01]  /*7ff0*/  BAR.SYNC.DEFER_BLOCKING 0x1, 0x80 ;  /* 0x0042000000007b1d */ /* 0x000fe20000010000 */
[----:B------:R-:W-:Y:S04]  /*8000*/  UIADD3 UR4, UPT, UPT, UR46, 0x1, URZ ;  /* 0x000000012e047890 */ /* 0x000fe8000fffe0ff */
[----:B------:R-:W-:Y:S04]  /*8010*/  UISETP.NE.AND UP0, UPT, UR4, 0x4, UPT ;  /* 0x000000040400788c */ /* 0x000fe8000bf05270 */
[----:B------:R-:W-:Y:S01]  /*8020*/  USEL UR44, UR4, URZ, UP0 ;  /* 0x000000ff042c7287 */ /* 0x000fe20008000000 */
[----:B------:R3:W-:Y:S01]  /*8030*/  @P6 SYNCS.ARRIVE.TRANS64.RED.A1T0 RZ, [R77+URZ], RZ ;  /* 0x000000ff4dff69a7 */ /* 0x0007e200081004ff */
[----:B------:R-:W-:Y:S01]  /*8040*/  BSSY B1, `(.L_x_133) ;  /* 0x0000017000017945 */ /* 0x000fe20003800000 */
[----:B------:R-:W4:Y:S02]  /*8050*/  @P6 SYNCS.PHASECHK.TRANS64.TRYWAIT P0, [R0+URZ+0x60], R3 ;  /* 0x00006003000065a7 */ /* 0x000f2400080011ff */
[----:B----4-:R-:W-:Y:S01]  /*8060*/  @P6 SEL R35, RZ, 0x1, !P0 ;  /* 0x00000001ff236807 */ /* 0x010fe20004000000 */
[----:B---3--:R-:W-:Y:S06]  /*8070*/  @!P6 BRA `(.L_x_134) ;  /* 0x00000000004ce947 */ /* 0x008fec0003800000 */
        /* <DEDUP_REMOVED lines=9> */
[----:B------:R-:W-:Y:S04]  /*8110*/  SHF.L.U32 R7, R66, 0x1f, RZ ;  /* 0x0000001f42077819 */ /* 0x000fe800000006ff */
[----:B------:R-:W1:Y:S02]  /*8120*/  SYNCS.PHASECHK.TRANS64.TRYWAIT P0, [R0+URZ+0x60], R7 ;  /* 0x00006007000075a7 */ /* 0x000e6400080011ff */
[----:B-1----:R-:W-:Y:S05]  /*8130*/  @!P0 BRA `(.L_x_137) ;  /* 0x00000020009c8947 */ /* 0x002fea0003800000 */
.L_x_136:
[----:B------:R-:W-:Y:S05]  /*8140*/  BSYNC B0 ;  /* 0x0000000000007941 */ /* 0x000fea0003800000 */
.L_x_135:
[----:B------:R-:W-:Y:S02]  /*8150*/  ISETP.NE.AND P0, PT, R76, RZ, PT ;  /* 0x000000ff4c00720c */ /* 0x000fe40003f05270 */
[----:B------:R-:W-:Y:S11]  /*8160*/  IADD3 R34, PT, PT, R34, 0x1, RZ ;  /* 0x0000000122227810 */ /* 0x000ff60007ffe0ff */
[----:B------:R3:W4:Y:S04]  /*8170*/  @P0 LDS.128 R48, [R5] ;  /* 0x0000000005300984 */ /* 0x0007280000000c00 */
[----:B------:R3:W1:Y:S04]  /*8180*/  @P0 LDS.128 R44, [R4+0x10] ;  /* 0x00001000042c0984 */ /* 0x0006680000000c00 */
[----:B------:R3:W1:Y:S04]  /*8190*/  @P0 LDS.128 R40, [R3+0x20] ;  /* 0x0000200003280984 */ /* 0x0006680000000c00 */
[----:B------:R3:W1:Y:S02]  /*81a0*/  @P0 LDS.128 R36, [R2+0x30] ;  /* 0x0000300002240984 */ /* 0x0006640000000c00 */
.L_x_134:
[----:B------:R-:W-:Y:S05]  /*81b0*/  BSYNC B1 ;  /* 0x0000000000017941 */ /* 0x000fea0003800000 */
.L_x_133:
[----:B-1----:R-:W-:Y:S05]  /*81c0*/  VIADD R0, R25, 0x20 ;  /* 0x0000002019007836 */ /* 0x002fea0000000000 */
[----:B------:R-:W-:Y:S04]  /*81d0*/  SHF.R.U32.HI R0, RZ, 0x15, R0 ;  /* 0x00000015ff007819 */ /* 0x000fe80000011600 */
[----:B------:R-:W-:Y:S11]  /*81e0*/  LOP3.LUT P0, RZ, R0, 0x3, R57, 0x48, !PT ;  /* 0x0000000300ff7812 */ /* 0x000ff60007804839 */
[----:B------:R-:W-:Y:S02]  /*81f0*/  @!UPT UIADD3 URZ, UPT, UPT, URZ, URZ, URZ ;  /* 0x000000fffffff290 */ /* 0x000fe4000fffe0ff */
[----:B------:R-:W-:Y:S05]  /*8200*/  @!P0 BRA `(.L_x_138) ;  /* 0x0000000000408947 */ /* 0x000fea0003800000 */
[----:B------:R-:W1:Y:S01]  /*8210*/  LDCU.64 UR8, c[0x4][0x70] ;  /* 0x01000e00ff0877ac */ /* 0x000e620008000a00 */
[----:B---3--:R-:W-:Y:S01]  /*8220*/  MOV R3, 0x0 ;  /* 0x0000000000037802 */ /* 0x008fe20000000f00 */
[----:B------:R-:W-:Y:S02]  /*8230*/  HFMA2 R12, -RZ, RZ, 0, 5.9604644775390625e-08 ;  /* 0x00000001ff0c7431 */ /* 0x000fe400000001ff */
[----:B------:R-:W-:Y:S02]  /*8240*/  IMAD.MOV.U32 R8, RZ, RZ, 0x192 ;  /* 0x00000192ff087424 */ /* 0x000fe400078e00ff */
[----:B------:R-:W-:Y:S01]  /*8250*/  IMAD.MOV.U32 R13, RZ, RZ, RZ ;  /* 0x000000ffff0d7224 */ /* 0x000fe200078e00ff */
[----:B------:R-:W3:Y:S01]  /*8260*/  LDCU.64 UR6, c[0x4][0x78] ;  /* 0x01000f00ff0677ac */ /* 0x000ee20008000a00 */
[----:B------:R-:W2:Y:S01]  /*8270*/  LDC.64 R2, c[0x4][R3] ;  /* 0x0100000003027b82 */ /* 0x000ea20000000a00 */
        /* <DEDUP_REMOVED lines=9> */
.L_x_138:
[----:B------:R-:W-:Y:S01]  /*8310*/  ISETP.NE.AND P6, PT, R74, RZ, PT ;  /* 0x000000ff4a00720c */ /* 0x000fe20003fc5270 */
[----:B------:R-:W-:Y:S05]  /*8320*/  WARPSYNC.ALL ;  /* 0x0000000000007948 */ /* 0x000fea0003800000 */
[----:B------:R-:W-:Y:S01]  /*8330*/  R2UR UR4, R25 ;  /* 0x00000000190472ca */ /* 0x000fe200000e0000 */
[----:B------:R-:W-:Y:S01]  /*8340*/  IMAD.U32 R77, RZ, RZ, UR44 ;  /* 0x0000002cff4d7e24 */ /* 0x000fe2000f8e00ff */
[----:B----4-:R-:W-:Y:S01]  /*8350*/  LOP3.LUT R20, R48, 0xffffe000, RZ, 0xc0, !PT ;  /* 0xffffe00030147812 */ /* 0x010fe200078ec0ff */
[----:B------:R-:W-:Y:S01]  /*8360*/  BSSY.RECONVERGENT B0, `(.L_x_139) ;  /* 0x0000063000007945 */ /* 0x000fe20003800200 */
[----:B------:R-:W-:Y:S02]  /*8370*/  LOP3.LUT R21, R49, 0xffffe000, RZ, 0xc0, !PT ;  /* 0xffffe00031157812 */ /* 0x000fe400078ec0ff */
[----:B------:R-:W-:Y:S02]  /*8380*/  LOP3.LUT R26, R51, 0xffffe000, RZ, 0xc0, !PT ;  /* 0xffffe000331a7812 */ /* 0x000fe400078ec0ff */
[----:B------:R-:W-:Y:S01]  /*8390*/  @P6 LEA R0, R77, UR43, 0x3 ;  /* 0x0000002b4d006c11 */ /* 0x000fe2000f8e18ff */
[----:B------:R-:W-:Y:S01]  /*83a0*/  IMAD.U32 R77, RZ, RZ, UR47 ;  /* 0x0000002fff4d7e24 */ /* 0x000fe2000f8e00ff */
[----:B------:R-:W-:Y:S02]  /*83b0*/  LOP3.LUT R33, R44, 0xffffe000, RZ, 0xc0, !PT ;  /* 0xffffe0002c217812 */ /* 0x000fe400078ec0ff */
[----:B------:R-:W-:Y:S01]  /*83c0*/  LOP3.LUT R32, R45, 0xffffe000, RZ, 0xc0, !PT ;  /* 0xffffe0002d207812 */ /* 0x000fe200078ec0ff */
[----:B---3--:R-:W1:Y:S01]  /*83d0*/  LDTM.x16 R4, tmem[UR4+0x20] ;  /* 0x00002004000479ee */ /* 0x008e620008240000 */
        /* <DEDUP_REMOVED lines=91> */
.L_x_140:
[----:B------:R-:W-:Y:S05]  /*8990*/  BSYNC.RECONVERGENT B0 ;  /* 0x0000000000007941 */ /* 0x000fea0003800200 */
.L_x_139:
        /* <DEDUP_REMOVED lines=21> */
.L_x_144:
[----:B------:R-:W-:Y:S05]  /*8af0*/  BSYNC B0 ;  /* 0x0000000000007941 */ /* 0x000fea0003800000 */
.L_x_143:
[----:B------:R-:W-:Y:S11]  /*8b00*/  ISETP.NE.AND P0, PT, R76, RZ, PT ;  /* 0x000000ff4c00720c */ /* 0x000ff60003f05270 */
[----:B------:R-:W-:Y:S02]  /*8b10*/  @!UPT UIADD3 URZ, UPT, UPT, URZ, URZ, URZ ;  /* 0x000000fffffff290 */ /* 0x000fe4000fffe0ff */
[----:B------:R3:W4:Y:S04]  /*8b20*/  @P0 LDS.128 R48, [R4] ;  /* 0x0000000004300984 */ /* 0x0007280000000c00 */
[----:B------:R3:W1:Y:S04]  /*8b30*/  @P0 LDS.128 R44, [R3+0x10] ;  /* 0x00001000032c0984 */ /* 0x0006680000000c00 */
[----:B------:R3:W1:Y:S04]  /*8b40*/  @P0 LDS.128 R40, [R2+0x20] ;  /* 0x0000200002280984 */ /* 0x0006680000000c00 */
[----:B------:R3:W1:Y:S02]  /*8b50*/  @P0 LDS.128 R36, [R34+0x30] ;  /* 0x0000300022240984 */ /* 0x0006640000000c00 */
.L_x_142:
[----:B------:R-:W-:Y:S05]  /*8b60*/  BSYNC B1 ;  /* 0x0000000000017941 */ /* 0x000fea0003800000 */
.L_x_141:
        /* <DEDUP_REMOVED lines=21> */
.L_x_146:
[----:B------:R-:W-:Y:S01]  /*8cc0*/  ISETP.NE.AND P0, PT, R71, RZ, PT ;  /* 0x000000ff4700720c */ /* 0x000fe20003f05270 */
[----:B------:R-:W-:Y:S05]  /*8cd0*/  WARPSYNC.ALL ;  /* 0x0000000000007948 */ /* 0x000fea0003800000 */
[----:B------:R-:W-:Y:S01]  /*8ce0*/  R2UR UR4, R25 ;  /* 0x00000000190472ca */ /* 0x000fe200000e0000 */
[----:B------:R-:W-:Y:S01]  /*8cf0*/  VIADD R75, R75, 0xf0 ;  /* 0x000000f04b4b7836 */ /* 0x000fe20000000000 */
[----:B----4-:R-:W-:Y:S01]  /*8d00*/  LOP3.LUT R0, R48, 0xffffe000, RZ, 0xc0, !PT ;  /* 0xffffe00030007812 */ /* 0x010fe200078ec0ff */
[----:B------:R-:W-:Y:S01]  /*8d10*/  BSSY.RECONVERGENT B0, `(.L_x_147) ;  /* 0x000005f000007945 */ /* 0x000fe20003800200 */
[----:B---3--:R-:W-:Y:S02]  /*8d20*/  LOP3.LUT R2, R49, 0xffffe000, RZ, 0xc0, !PT ;  /* 0xffffe00031027812 */ /* 0x008fe400078ec0ff */
[----:B------:R-:W-:Y:S02]  /*8d30*/  LOP3.LUT R3, R50, 0xffffe000, RZ, 0xc0, !PT ;  /* 0xffffe00032037812 */ /* 0x000fe400078ec0ff */
[----:B------:R-:W-:Y:S02]  /*8d40*/  LOP3.LUT R20, R51, 0xffffe000, RZ, 0xc0, !PT ;  /* 0xffffe00033147812 */ /* 0x000fe400078ec0ff */
[----:B------:R-:W-:Y:S02]  /*8d50*/  LOP3.LUT R21, R44, 0xffffe000, RZ, 0xc0, !PT ;  /* 0xffffe0002c157812 */ /* 0x000fe400078ec0ff */
[----:B------:R-:W-:Y:S01]  /*8d60*/  LOP3.LUT R26, R45, 0xffffe000, RZ, 0xc0, !PT ;  /* 0xffffe0002d1a7812 */ /* 0x000fe200078ec0ff */
[----:B------:R-:W1:Y:S01]  /*8d70*/  LDTM.x16 R4, tmem[UR4+0x30] ;  /* 0x00003004000479ee */ /* 0x000e620008240000 */
[----:B------:R-:W-:Y:S01]  /*8d80*/  LOP3.LUT R29, R46, 0xffffe000, RZ, 0xc0, !PT ;  /* 0xffffe0002e1d7812 */ /* 0x000fe200078ec0ff */
[----:B------:R-:W-:Y:S01]  /*8d90*/  NOP ;  /* 0x0000000000007918 */ /* 0x000fe20000000000 */
[----:B------:R-:W-:Y:S02]  /*8da0*/  LOP3.LUT R28, R47, 0xffffe000, RZ, 0xc0, !PT ;  /* 0xffffe0002f1c7812 */ /* 0x000fe400078ec0ff */
[----:B------:R-:W-:Y:S02]  /*8db0*/  LOP3.LUT R75, R75, 0xfefffff8, RZ, 0xc0, !PT ;  /* 0xfefffff84b4b7812 */ /* 0x000fe400078ec0ff */
[----:B------:R-:W-:Y:S02]  /*8dc0*/  LOP3.LUT R31, R40, 0xffffe000, RZ, 0xc0, !PT ;  /* 0xffffe000281f7812 */ /* 0x000fe400078ec0ff */
[----:B------:R-:W-:Y:S01]  /*8dd0*/  LOP3.LUT R30, R41, 0xffffe000, RZ, 0xc0, !PT ;  /* 0xffffe000291e7812 */ /* 0x000fe200078ec0ff */
[----:B-1----:R1:W-:Y:S01]  /*8de0*/  SYNCS.ARRIVE.TRANS64.RED.A1T0 RZ, [R75+URZ], RZ ;  /* 0x000000ff4bff79a7 */ /* 0x0023e200081004ff */
[----:B------:R-:W-:Y:S02]  /*8df0*/  LOP3.LUT R33, R42, 0xffffe000, RZ, 0xc0, !PT ;  /* 0xffffe0002a217812 */ /* 0x000fe400078ec0ff */
[----:B------:R-:W-:Y:S02]  /*8e00*/  LOP3.LUT R32, R43, 0xffffe000, RZ, 0xc0, !PT ;  /* 0xffffe0002b207812 */ /* 0x000fe400078ec0ff */
[----:B------:R-:W-:Y:S02]  /*8e10*/  LOP3.LUT R35, R36, 0xffffe000, RZ, 0xc0, !PT ;  /* 0xffffe00024237812 */ /* 0x000fe400078ec0ff */
[----:B------:R-:W-:Y:S02]  /*8e20*/  LOP3.LUT R34, R37, 0xffffe000, RZ, 0xc0, !PT ;  /* 0xffffe00025227812 */ /* 0x000fe400078ec0ff */
[----:B------:R-:W-:Y:S02]  /*8e30*/  LOP3.LUT R37, R38, 0xffffe000, RZ, 0xc0, !PT ;  /* 0xffffe00026257812 */ /* 0x000fe400078ec0ff */
[----:B------:R-:W-:Y:S01]  /*8e40*/  LOP3.LUT R36, R39, 0xffffe000, RZ, 0xc0, !PT ;  /* 0xffffe00027247812 */ /* 0x000fe200078ec0ff */
[C---:B------:R-:W-:Y:S01]  /*8e50*/  FMUL R4, R24.reuse, R4 ;  /* 0x0000000418047220 */ /* 0x040fe20000400000 */
[C---:B------:R-:W-:Y:S01]  /*8e60*/  FMUL R5, R24.reuse, R5 ;  /* 0x0000000518057220 */ /* 0x040fe20000400000 */
[C---:B------:R-:W-:Y:S01]  /*8e70*/  FMUL R6, R24.reuse, R6 ;  /* 0x0000000618067220 */ /* 0x040fe20000400000 */
[C---:B------:R-:W-:Y:S01]  /*8e80*/  FMUL R7, R24.reuse, R7 ;  /* 0x0000000718077220 */ /* 0x040fe20000400000 */
[C---:B------:R-:W-:Y:S01]  /*8e90*/  FFMA R4, R27.reuse, R0, R4 ;  /* 0x000000001b047223 */ /* 0x040fe20000000004 */
[C---:B------:R-:W-:Y:S01]  /*8ea0*/  FFMA R5, R27.reuse, R2, R5 ;  /* 0x000000021b057223 */ /* 0x040fe20000000005 */
[C---:B------:R-:W-:Y:S01]  /*8eb0*/  FFMA R6, R27.reuse, R3, R6 ;  /* 0x000000031b067223 */ /* 0x040fe20000000006 */
[C---:B------:R-:W-:Y:S01]  /*8ec0*/  FFMA R7, R27.reuse, R20, R7 ;  /* 0x000000141b077223 */ /* 0x040fe20000000007 */
[C---:B------:R-:W-:Y:S01]  /*8ed0*/  FMUL R8, R24.reuse, R8 ;  /* 0x0000000818087220 */ /* 0x040fe20000400000 */
[C---:B------:R-:W-:Y:S01]  /*8ee0*/  FMUL R9, R24.reuse, R9 ;  /* 0x0000000918097220 */ /* 0x040fe20000400000 */
[C---:B------:R-:W-:Y:S01]  /*8ef0*/  FMUL R10, R24.reuse, R10 ;  /* 0x0000000a180a7220 */ /* 0x040fe20000400000 */
[C---:B------:R-:W-:Y:S01]  /*8f00*/  FMUL R11, R24.reuse, R11 ;  /* 0x0000000b180b7220 */ /* 0x040fe20000400000 */
[----:B------:R-:W-:Y:S01]  /*8f10*/  F2FP.TF32.F32.PACK_B R4, R4 ;  /* 0x00000004ff04723e */ /* 0x000fe200024050ff */
[C---:B------:R-:W-:Y:S01]  /*8f20*/  FFMA R8, R27.reuse, R21, R8 ;  /* 0x000000151b087223 */ /* 0x040fe20000000008 */
[----:B------:R-:W-:Y:S01]  /*8f30*/  F2FP.TF32.F32.PACK_B R5, R5 ;  /* 0x00000005ff05723e */ /* 0x000fe200024050ff */
[C---:B------:R-:W-:Y:S01]  /*8f40*/  FFMA R9, R27.reuse, R26, R9 ;  /* 0x0000001a1b097223 */ /* 0x040fe20000000009 */
[----:B------:R-:W-:Y:S01]  /*8f50*/  F2FP.TF32.F32.PACK_B R6, R6 ;  /* 0x00000006ff06723e */ /* 0x000fe200024050ff */
[C---:B------:R-:W-:Y:S01]  /*8f60*/  FFMA R10, R27.reuse, R29, R10 ;  /* 0x0000001d1b0a7223 */ /* 0x040fe2000000000a */
[----:B------:R-:W-:Y:S01]  /*8f70*/  F2FP.TF32.F32.PACK_B R7, R7 ;  /* 0x00000007ff07723e */ /* 0x000fe200024050ff */
[C---:B------:R-:W-:Y:S01]  /*8f80*/  FFMA R11, R27.reuse, R28, R11 ;  /* 0x0000001c1b0b7223 */ /* 0x040fe2000000000b */
[C---:B------:R-:W-:Y:S01]  /*8f90*/  FMUL R12, R24.reuse, R12 ;  /* 0x0000000c180c7220 */ /* 0x040fe20000400000 */
[----:B------:R-:W-:Y:S01]  /*8fa0*/  F2FP.TF32.F32.PACK_B R8, R8 ;  /* 0x00000008ff08723e */ /* 0x000fe200024050ff */
[C---:B------:R-:W-:Y:S01]  /*8fb0*/  FMUL R13, R24.reuse, R13 ;  /* 0x0000000d180d7220 */ /* 0x040fe20000400000 */
[----:B------:R1:W-:Y:S01]  /*8fc0*/  STS.128 [R69+0x6000], R4 ;  /* 0x0060000445007388 */ /* 0x0003e20000000c00 */
        /* <DEDUP_REMOVED lines=8> */
[C---:B------:R-:W-:Y:S01]  /*9050*/  FFMA R15, R27.reuse, R32, R15 ;  /* 0x000000201b0f7223 */ /* 0x040fe2000000000f */
[C---:B------:R-:W-:Y:S01]  /*9060*/  FMUL R16, R24.reuse, R16 ;  /* 0x0000001018107220 */ /* 0x040fe20000400000 */
[----:B------:R-:W-:Y:S01]  /*9070*/  F2FP.TF32.F32.PACK_B R12, R12 ;  /* 0x0000000cff0c723e */ /* 0x000fe200024050ff */
[----:B------:R1:W-:Y:S01]  /*9080*/  STS.128 [R68+0x6010], R8 ;  /* 0x0060100844007388 */ /* 0x0003e20000000c00 */
[C---:B------:R-:W-:Y:S01]  /*9090*/  FMUL R17, R24.reuse, R17 ;  /* 0x0000001118117220 */ /* 0x040fe20000400000 */
        /* <DEDUP_REMOVED lines=8> */
[----:B------:R-:W-:Y:S01]  /*9120*/  FFMA R19, R27, R36, R19 ;  /* 0x000000241b137223 */ /* 0x000fe20000000013 */
[----:B------:R-:W-:Y:S02]  /*9130*/  F2FP.TF32.F32.PACK_B R16, R16 ;  /* 0x00000010ff10723e */ /* 0x000fe400024050ff */
[----:B------:R1:W-:Y:S01]  /*9140*/  STS.128 [R67+0x6020], R12 ;  /* 0x0060200c43007388 */ /* 0x0003e20000000c00 */
[----:B------:R-:W-:Y:S02]  /*9150*/  F2FP.TF32.F32.PACK_B R17, R17 ;  /* 0x00000011ff11723e */ /* 0x000fe400024050ff */
        /* <DEDUP_REMOVED lines=26> */
.L_x_148:
[----:B------:R-:W-:Y:S05]  /*9300*/  BSYNC.RECONVERGENT B0 ;  /* 0x0000000000007941 */ /* 0x000fea0003800200 */
.L_x_147:
[----:B------:R-:W-:Y:S01]  /*9310*/  BAR.SYNC.DEFER_BLOCKING 0x1, 0x80 ;  /* 0x0042000000007b1d */ /* 0x000fe20000010000 */
[----:B------:R-:W-:Y:S01]  /*9320*/  UISETP.NE.AND UP0, UPT, UR52, -0x4, UPT ;  /* 0xfffffffc3400788c */ /* 0x000fe2000bf05270 */
[----:B------:R-:W-:Y:S08]  /*9330*/  IADD3 R0, PT, PT, R22, 0x1, RZ ;  /* 0x0000000116007810 */ /* 0x000ff00007ffe0ff */
[----:B------:R-:W-:Y:S05]  /*9340*/  BRA.U !UP0, `(.L_x_149) ;  /* 0x0000000108287547 */ /* 0x000fea000b800000 */
[----:B------:R-:W-:Y:S01]  /*9350*/  ISETP.NE.AND P0, PT, R74, RZ, PT ;  /* 0x000000ff4a00720c */ /* 0x000fe20003f05270 */
[----:B------:R-:W-:Y:S01]  /*9360*/  IMAD.U32 R3, RZ, RZ, UR46 ;  /* 0x0000002eff037e24 */ /* 0x000fe2000f8e00ff */
[----:B------:R-:W-:Y:S01]  /*9370*/  UIADD3 UR4, UPT, UPT, UR46, 0x1, URZ ;  /* 0x000000012e047890 */ /* 0x000fe2000fffe0ff */
[----:B------:R-:W-:Y:S03]  /*9380*/  IMAD.U32 R2, RZ, RZ, UR47 ;  /* 0x0000002fff027e24 */ /* 0x000fe6000f8e00ff */
[----:B------:R-:W-:Y:S04]  /*9390*/  UISETP.NE.AND UP0, UPT, UR4, 0x4, UPT ;  /* 0x000000040400788c */ /* 0x000fe8000bf05270 */
[----:B------:R-:W-:Y:S03]  /*93a0*/  USEL UR46, UR4, URZ, UP0 ;  /* 0x000000ff042e7287 */ /* 0x000fe60008000000 */
[----:B------:R-:W-:Y:S05]  /*93b0*/  @P0 LEA R3, R3, UR43, 0x3 ;  /* 0x0000002b03030c11 */ /* 0x000fea000f8e18ff */
[----:B------:R-:W-:Y:S05]  /*93c0*/  @P0 VIADD R3, R3, 0x80 ;  /* 0x0000008003030836 */ /* 0x000fea0000000000 */
[----:B------:R-:W-:Y:S04]  /*93d0*/  @P0 PRMT R2, R2, 0x654, R3 ;  /* 0x0000065402020816 */ /* 0x000fe80000000003 */
[----:B------:R3:W-:Y:S03]  /*93e0*/  @P0 SYNCS.ARRIVE.TRANS64.RED.A1T0 RZ, [R2+URZ], RZ ;  /* 0x000000ff02ff09a7 */ /* 0x0007e600081004ff */
.L_x_149:
[----:B------:R-:W-:Y:S01]  /*93f0*/  R2UR UR4, R58 ;  /* 0x000000003a0472ca */ /* 0x000fe200000e0000 */
[----:B------:R-:W-:Y:S01]  /*9400*/  UISETP.NE.AND UP0, UPT, UR62, URZ, UPT ;  /* 0x000000ff3e00728c */ /* 0x000fe2000bf05270 */
[----:B------:R-:W-:Y:S01]  /*9410*/  ISETP.NE.AND P0, PT, R62, 0x2, PT ;  /* 0x000000023e00780c */ /* 0x000fe20003f05270 */
[----:B------:R-:W-:Y:S01]  /*9420*/  UIADD3 UR24, UPT, UPT, UR37, UR63, URZ ;  /* 0x0000003f25187290 */ /* 0x000fe2000fffe0ff */
[----:B------:R-:W-:Y:S01]  /*9430*/  ISETP.NE.AND P1, PT, R0, 0x4, PT ;  /* 0x000000040000780c */ /* 0x000fe20003f25270 */
[----:B------:R-:W-:Y:S01]  /*9440*/  UIADD3 UR52, UPT, UPT, UR52, 0x4, URZ ;  /* 0x0000000434347890 */ /* 0x000fe2000fffe0ff */
[----:B------:R-:W-:Y:S01]  /*9450*/  SEL R3, RZ, 0x1, P0 ;  /* 0x00000001ff037807 */ /* 0x000fe20000000000 */
[----:B------:R-:W-:Y:S01]  /*9460*/  UMOV UR36, UR61 ;  /* 0x0000003d00247c82 */ /* 0x000fe20008000000 */
[----:B---3--:R-:W-:Y:S02]  /*9470*/  SEL R2, RZ, 0x1, P1 ;  /* 0x00000001ff027807 */ /* 0x008fe40000800000 */
[----:B------:R-:W-:Y:S02]  /*9480*/  LOP3.LUT R64, R64, R3, RZ, 0x3c, !PT ;  /* 0x0000000340407212 */ /* 0x000fe400078e3cff */
[----:B------:R-:W-:Y:S01]  /*9490*/  LOP3.LUT R65, R65, R2, RZ, 0x3c, !PT ;  /* 0x0000000241417212 */ /* 0x000fe200078e3cff */
[----:B------:R-:W-:Y:S01]  /*94a0*/  UIADD3 UR20, UPT, UPT, UR38, UR4, URZ ;  /* 0x0000000426147290 */ /* 0x000fe2000fffe0ff */
[----:B------:R-:W-:Y:S02]  /*94b0*/  SEL R62, R62, RZ, P0 ;  /* 0x000000ff3e3e7207 */ /* 0x000fe40000000000 */
[----:B------:R-:W-:Y:S01]  /*94c0*/  SEL R22, R0, RZ, P1 ;  /* 0x000000ff00167207 */ /* 0x000fe20000800000 */
[----:B------:R-:W-:Y:S08]  /*94d0*/  BRA.U UP0, `(.L_x_150) ;  /* 0xffffffc900907547 */ /* 0x000ff0000b83ffff */
[----:B------:R-:W-:-:S13]  /*94e0*/  R2UR UR4, R59 ;  /* 0x000000003b0472ca */ /* 0x000fda00000e0000 */
[----:B------:R-:W-:-:S09]  /*94f0*/  UISETP.NE.AND UP0, UPT, UR4, URZ, UPT ;  /* 0x000000ff0400728c */ /* 0x000fd2000bf05270 */
[----:B------:R-:W-:Y:S05]  /*9500*/  BRA.U !UP0, `(.L_x_151) ;  /* 0x0000000108487547 */ /* 0x000fea000b800000 */
[----:B------:R-:W3:Y:S02]  /*9510*/  LDCU.64 UR4, c[0x0][0x890] ;  /* 0x00011200ff0477ac */ /* 0x000ee40008000a00 */
[----:B---3--:R-:W-:-:S04]  /*9520*/  UISETP.NE.U32.AND UP0, UPT, UR4, URZ, UPT ;  /* 0x000000ff0400728c */ /* 0x008fc8000bf05070 */
[----:B------:R-:W-:-:S09]  /*9530*/  UISETP.NE.AND.EX UP0, UPT, UR5, URZ, UPT, UP0 ;  /* 0x000000ff0500728c */ /* 0x000fd2000bf05300 */
[----:B------:R-:W-:Y:S05]  /*9540*/  BRA.U UP0, `(.L_x_152) ;  /* 0x00000001000c7547 */ /* 0x000fea000b800000 */
[----:B------:R-:W-:-:S13]  /*9550*/  FSETP.NEU.AND P0, PT, R27, RZ, PT ;  /* 0x000000ff1b00720b */ /* 0x000fda0003f0d000 */
[----:B------:R-:W-:Y:S05]  /*9560*/  @!P0 EXIT ;  /* 0x000000000000894d */ /* 0x000fea0003800000 */
[----:B------:R-:W-:Y:S05]  /*9570*/  BRA `(.L_x_151) ;  /* 0x00000000002c7947 */ /* 0x000fea0003800000 */
.L_x_152:
[----:B------:R-:W-:Y:S01]  /*9580*/  ISETP.NE.AND P0, PT, R61, RZ, PT ;  /* 0x000000ff3d00720c */ /* 0x000fe20003f05270 */
[----:B------:R-:W-:-:S12]  /*9590*/  BSSY.RECONVERGENT B0, `(.L_x_151) ;  /* 0x0000009000007945 */ /* 0x000fd80003800200 */
[----:B------:R-:W-:Y:S05]  /*95a0*/  @P0 BRA `(.L_x_153) ;  /* 0x0000000000140947 */ /* 0x000fea0003800000 */
[----:B------:R-:W3:Y:S02]  /*95b0*/  LDCU.64 UR4, c[0x0][0x888] ;  /* 0x00011100ff0477ac */ /* 0x000ee40008000a00 */
[----:B---3--:R-:W-:-:S04]  /*95c0*/  ISETP.NE.U32.AND P0, PT, RZ, UR4, PT ;  /* 0x00000004ff007c0c */ /* 0x008fc8000bf05070 */
[----:B------:R-:W-:-:S13]  /*95d0*/  ISETP.NE.AND.EX P0, PT, RZ, UR5, PT, P0 ;  /* 0x00000005ff007c0c */ /* 0x000fda000bf05300 */
[----:B------:R-:W-:Y:S05]  /*95e0*/  @!P0 EXIT ;  /* 0x000000000000894d */ /* 0x000fea0003800000 */
[----:B------:R-:W-:Y:S05]  /*95f0*/  BRA `(.L_x_154) ;  /* 0x0000000000087947 */ /* 0x000fea0003800000 */
.L_x_153:
[----:B------:R-:W-:-:S13]  /*9600*/  FSETP.NEU.AND P0, PT, R27, RZ, PT ;  /* 0x000000ff1b00720b */ /* 0x000fda0003f0d000 */
[----:B------:R-:W-:Y:S05]  /*9610*/  @!P0 EXIT ;  /* 0x000000000000894d */ /* 0x000fea0003800000 */
.L_x_154:
[----:B------:R-:W-:Y:S05]  /*9620*/  BSYNC.RECONVERGENT B0 ;  /* 0x0000000000007941 */ /* 0x000fea0003800200 */
.L_x_151:
[----:B------:R-:W-:Y:S01]  /*9630*/  ULEA UR4, UR46, UR43, 0x3 ;  /* 0x0000002b2e047291 */ /* 0x000fe2000f8e18ff */
[----:B------:R-:W-:-:S04]  /*9640*/  DEPBAR.LE SB0, 0x0 ;  /* 0x000080000000791a */ /* 0x000fc80000000000 */
[----:B------:R-:W-:-:S04]  /*9650*/  UIADD3 UR4, UPT, UPT, UR4, 0x80, URZ ;  /* 0x0000008004047890 */ /* 0x000fc8000fffe0ff */
[----:B------:R-:W-:-:S09]  /*9660*/  UPRMT UR4, UR47, 0x654, UR4 ;  /* 0x000006542f047896 */ /* 0x000fd20008000004 */
[----:B------:R-:W-:Y:S01]  /*9670*/  SYNCS.ARRIVE.TRANS64.RED.A1T0 RZ, [UR4], RZ ;  /* 0x000000ffffff79a7 */ /* 0x000fe20008100404 */
[----:B------:R-:W-:Y:S05]  /*9680*/  EXIT ;  /* 0x000000000000794d */ /* 0x000fea0003800000 */
.L_x_24:
[----:B--2---:R2:W3:Y:S02]  /*9690*/  SYNCS.PHASECHK.TRANS64.TRYWAIT P0, [R3+URZ+0x120], R2 ;  /* 0x00012002030075a7 */ /* 0x0044e400080011ff */
[----:B---3--:R-:W-:Y:S05]  /*96a0*/  @!P0 NANOSLEEP.SYNCS 0x989680 ;  /* 0x009896800000895d */ /* 0x008fea0003900000 */
[----:B------:R-:W3:Y:S02]  /*96b0*/  @!P0 SYNCS.PHASECHK.TRANS64 P0, [R3+URZ+0x120], R2 ;  /* 0x00012002030085a7 */ /* 0x000ee400080010ff */
[----:B---3--:R-:W-:Y:S05]  /*96c0*/  @!P0 BRA `(.L_x_24) ;  /* 0xfffffffc00f08947 */ /* 0x008fea000383ffff */
[----:B------:R-:W-:Y:S05]  /*96d0*/  BRA `(.L_x_155) ;  /* 0xffffff8000e07947 */ /* 0x000fea000383ffff */
.L_x_27:
[----:B-1----:R-:W-:-:S07]  /*96e0*/  MOV R0, UR5 ;  /* 0x0000000500007c02 */ /* 0x002fce0008000f00 */
.L_x_156:
[----:B-1----:R1:W2:Y:S02]  /*96f0*/  SYNCS.PHASECHK.TRANS64.TRYWAIT P0, [R0+URZ+0x30], R3 ;  /* 0x00003003000075a7 */ /* 0x0022a400080011ff */
[----:B--2---:R-:W-:Y:S05]  /*9700*/  @!P0 NANOSLEEP.SYNCS 0x989680 ;  /* 0x009896800000895d */ /* 0x004fea0003900000 */
[----:B------:R-:W2:Y:S02]  /*9710*/  @!P0 SYNCS.PHASECHK.TRANS64 P0, [R0+URZ+0x30], R3 ;  /* 0x00003003000085a7 */ /* 0x000ea400080010ff */
[----:B--2---:R-:W-:Y:S05]  /*9720*/  @!P0 BRA `(.L_x_156) ;  /* 0xfffffffc00f08947 */ /* 0x004fea000383ffff */
[----:B------:R-:W-:Y:S05]  /*9730*/  BRA `(.L_x_26) ;  /* 0xffffff8400387947 */ /* 0x000fea000383ffff */
.L_x_36:
[----:B-1----:R-:W-:-:S07]  /*9740*/  MOV R0, UR6 ;  /* 0x0000000600007c02 */ /* 0x002fce0008000f00 */
.L_x_157:
[----:B-1----:R1:W2:Y:S02]  /*9750*/  SYNCS.PHASECHK.TRANS64.TRYWAIT P0, [R0+URZ+0x30], R3 ;  /* 0x00003003000075a7 */ /* 0x0022a400080011ff */
[----:B--2---:R-:W-:Y:S05]  /*9760*/  @!P0 NANOSLEEP.SYNCS 0x989680 ;  /* 0x009896800000895d */ /* 0x004fea0003900000 */
[----:B------:R-:W2:Y:S02]  /*9770*/  @!P0 SYNCS.PHASECHK.TRANS64 P0, [R0+URZ+0x30], R3 ;  /* 0x00003003000085a7 */ /* 0x000ea400080010ff */
[----:B--2---:R-:W-:Y:S05]  /*9780*/  @!P0 BRA `(.L_x_157) ;  /* 0xfffffffc00f08947 */ /* 0x004fea000383ffff */
[----:B------:R-:W-:Y:S05]  /*9790*/  BRA `(.L_x_35) ;  /* 0xffffff8800447947 */ /* 0x000fea000383ffff */
.L_x_43:
[----:B-1----:R1:W4:Y:S02]  /*97a0*/  SYNCS.PHASECHK.TRANS64.TRYWAIT P0, [R3+URZ+0xb0], R0 ;  /* 0x0000b000030075a7 */ /* 0x00232400080011ff */
[----:B----4-:R-:W-:Y:S05]  /*97b0*/  @!P0 NANOSLEEP.SYNCS 0x989680 ;  /* 0x009896800000895d */ /* 0x010fea0003900000 */
[----:B------:R-:W4:Y:S02]  /*97c0*/  @!P0 SYNCS.PHASECHK.TRANS64 P0, [R3+URZ+0xb0], R0 ;  /* 0x0000b000030085a7 */ /* 0x000f2400080010ff */
[----:B----4-:R-:W-:Y:S05]  /*97d0*/  @!P0 BRA `(.L_x_43) ;  /* 0xfffffffc00f08947 */ /* 0x010fea000383ffff */
[----:B------:R-:W-:Y:S05]  /*97e0*/  BRA `(.L_x_158) ;  /* 0xffffff8c00307947 */ /* 0x000fea000383ffff */
.L_x_47:
[----:B-1----:R-:W-:-:S07]  /*97f0*/  MOV R0, UR4 ;  /* 0x0000000400007c02 */ /* 0x002fce0008000f00 */
.L_x_159:
[----:B-1----:R1:W2:Y:S02]  /*9800*/  SYNCS.PHASECHK.TRANS64.TRYWAIT P0, [R0+URZ], R3 ;  /* 0x00000003000075a7 */ /* 0x0022a400080011ff */
[----:B--2---:R-:W-:Y:S05]  /*9810*/  @!P0 NANOSLEEP.SYNCS 0x989680 ;  /* 0x009896800000895d */ /* 0x004fea0003900000 */
[----:B------:R-:W2:Y:S02]  /*9820*/  @!P0 SYNCS.PHASECHK.TRANS64 P0, [R0+URZ], R3 ;  /* 0x00000003000085a7 */ /* 0x000ea400080010ff */
[----:B--2---:R-:W-:Y:S05]  /*9830*/  @!P0 BRA `(.L_x_159) ;  /* 0xfffffffc00f08947 */ /* 0x004fea000383ffff */
[----:B------:R-:W-:Y:S05]  /*9840*/  BRA `(.L_x_160) ;  /* 0xffffff9000d87947 */ /* 0x000fea000383ffff */
.L_x_48:
[----:B------:R-:W-:-:S07]  /*9850*/  MOV R0, UR5 ;  /* 0x0000000500007c02 */ /* 0x000fce0008000f00 */
.L_x_161:
[----:B-1----:R1:W2:Y:S02]  /*9860*/  SYNCS.PHASECHK.TRANS64.TRYWAIT P0, [R0+URZ], R3 ;  /* 0x00000003000075a7 */ /* 0x0022a400080011ff */
[----:B--2---:R-:W-:Y:S05]  /*9870*/  @!P0 NANOSLEEP.SYNCS 0x989680 ;  /* 0x009896800000895d */ /* 0x004fea0003900000 */
[----:B------:R-:W2:Y:S02]  /*9880*/  @!P0 SYNCS.PHASECHK.TRANS64 P0, [R0+URZ], R3 ;  /* 0x00000003000085a7 */ /* 0x000ea400080010ff */
[----:B--2---:R-:W-:Y:S05]  /*9890*/  @!P0 BRA `(.L_x_161) ;  /* 0xfffffffc00f08947 */ /* 0x004fea000383ffff */
[----:B------:R-:W-:Y:S05]  /*98a0*/  BRA `(.L_x_162) ;  /* 0xffffff9000e47947 */ /* 0x000fea000383ffff */
.L_x_49:
[----:B------:R-:W-:-:S07]  /*98b0*/  MOV R0, UR5 ;  /* 0x0000000500007c02 */ /* 0x000fce0008000f00 */
.L_x_163:
[----:B-1----:R1:W2:Y:S02]  /*98c0*/  SYNCS.PHASECHK.TRANS64.TRYWAIT P0, [R0+URZ], R3 ;  /* 0x00000003000075a7 */ /* 0x0022a400080011ff */
[----:B--2---:R-:W-:Y:S05]  /*98d0*/  @!P0 NANOSLEEP.SYNCS 0x989680 ;  /* 0x009896800000895d */ /* 0x004fea0003900000 */
[----:B------:R-:W2:Y:S02]  /*98e0*/  @!P0 SYNCS.PHASECHK.TRANS64 P0, [R0+URZ], R3 ;  /* 0x00000003000085a7 */ /* 0x000ea400080010ff */
[----:B--2---:R-:W-:Y:S05]  /*98f0*/  @!P0 BRA `(.L_x_163) ;  /* 0xfffffffc00f08947 */ /* 0x004fea000383ffff */
[----:B------:R-:W-:Y:S05]  /*9900*/  BRA `(.L_x_164) ;  /* 0xffffff9000f07947 */ /* 0x000fea000383ffff */
.L_x_50:
[----:B------:R-:W-:-:S07]  /*9910*/  MOV R0, UR5 ;  /* 0x0000000500007c02 */ /* 0x000fce0008000f00 */
.L_x_165:
[----:B-1----:R1:W2:Y:S02]  /*9920*/  SYNCS.PHASECHK.TRANS64.TRYWAIT P0, [R0+URZ], R3 ;  /* 0x00000003000075a7 */ /* 0x0022a400080011ff */
[----:B--2---:R-:W-:Y:S05]  /*9930*/  @!P0 NANOSLEEP.SYNCS 0x989680 ;  /* 0x009896800000895d */ /* 0x004fea0003900000 */
[----:B------:R-:W2:Y:S02]  /*9940*/  @!P0 SYNCS.PHASECHK.TRANS64 P0, [R0+URZ], R3 ;  /* 0x00000003000085a7 */ /* 0x000ea400080010ff */
[----:B--2---:R-:W-:Y:S05]  /*9950*/  @!P0 BRA `(.L_x_165) ;  /* 0xfffffffc00f08947 */ /* 0x004fea000383ffff */
[----:B------:R-:W-:Y:S05]  /*9960*/  BRA `(.L_x_166) ;  /* 0xffffff9000fc7947 */ /* 0x000fea000383ffff */
.L_x_51:
[----:B------:R-:W-:-:S07]  /*9970*/  MOV R0, UR5 ;  /* 0x0000000500007c02 */ /* 0x000fce0008000f00 */
.L_x_167:
[----:B-1----:R1:W2:Y:S02]  /*9980*/  SYNCS.PHASECHK.TRANS64.TRYWAIT P0, [R0+URZ], R3 ;  /* 0x00000003000075a7 */ /* 0x0022a400080011ff */
[----:B--2---:R-:W-:Y:S05]  /*9990*/  @!P0 NANOSLEEP.SYNCS 0x989680 ;  /* 0x009896800000895d */ /* 0x004fea0003900000 */
[----:B------:R-:W2:Y:S02]  /*99a0*/  @!P0 SYNCS.PHASECHK.TRANS64 P0, [R0+URZ], R3 ;  /* 0x00000003000085a7 */ /* 0x000ea400080010ff */
[----:B--2---:R-:W-:Y:S05]  /*99b0*/  @!P0 BRA `(.L_x_167) ;  /* 0xfffffffc00f08947 */ /* 0x004fea000383ffff */
[----:B------:R-:W-:Y:S05]  /*99c0*/  BRA `(.L_x_168) ;  /* 0xffffff9400087947 */ /* 0x000fea000383ffff */
.L_x_54:
[----:B-1----:R1:W2:Y:S02]  /*99d0*/  SYNCS.PHASECHK.TRANS64.TRYWAIT P0, [R2+URZ+0x110], R5 ;  /* 0x00011005020075a7 */ /* 0x0022a400080011ff */
[----:B--2---:R-:W-:Y:S05]  /*99e0*/  @!P0 NANOSLEEP.SYNCS 0x989680 ;  /* 0x009896800000895d */ /* 0x004fea0003900000 */
[----:B------:R-:W2:Y:S02]  /*99f0*/  @!P0 SYNCS.PHASECHK.TRANS64 P0, [R2+URZ+0x110], R5 ;  /* 0x00011005020085a7 */ /* 0x000ea400080010ff */
[----:B--2---:R-:W-:Y:S05]  /*9a00*/  @!P0 BRA `(.L_x_54) ;  /* 0xfffffffc00f08947 */ /* 0x004fea000383ffff */
[----:B------:R-:W-:Y:S05]  /*9a10*/  BRA `(.L_x_169) ;  /* 0xffffff9400647947 */ /* 0x000fea000383ffff */
.L_x_55:
[----:B------:R-:W-:-:S07]  /*9a20*/  MOV R2, UR4 ;  /* 0x0000000400027c02 */ /* 0x000fce0008000f00 */
.L_x_170:
[----:B-1----:R1:W2:Y:S02]  /*9a30*/  SYNCS.PHASECHK.TRANS64.TRYWAIT P0, [R2+URZ+0xc0], R5 ;  /* 0x0000c005020075a7 */ /* 0x0022a400080011ff */
[----:B--2---:R-:W-:Y:S05]  /*9a40*/  @!P0 NANOSLEEP.SYNCS 0x989680 ;  /* 0x009896800000895d */ /* 0x004fea0003900000 */
[----:B------:R-:W2:Y:S02]  /*9a50*/  @!P0 SYNCS.PHASECHK.TRANS64 P0, [R2+URZ+0xc0], R5 ;  /* 0x0000c005020085a7 */ /* 0x000ea400080010ff */
[----:B--2---:R-:W-:Y:S05]  /*9a60*/  @!P0 BRA `(.L_x_170) ;  /* 0xfffffffc00f08947 */ /* 0x004fea000383ffff */
[----:B------:R-:W-:Y:S05]  /*9a70*/  BRA `(.L_x_171) ;  /* 0xffffff9400747947 */ /* 0x000fea000383ffff */
.L_x_56:
[----:B-1----:R1:W2:Y:S02]  /*9a80*/  SYNCS.PHASECHK.TRANS64.TRYWAIT P1, [R2+URZ+0xb0], R5 ;  /* 0x0000b005020075a7 */ /* 0x0022a400080211ff */
[----:B--2---:R-:W-:Y:S05]  /*9a90*/  @!P1 NANOSLEEP.SYNCS 0x989680 ;  /* 0x009896800000995d */ /* 0x004fea0003900000 */
[----:B------:R-:W2:Y:S02]  /*9aa0*/  @!P1 SYNCS.PHASECHK.TRANS64 P1, [R2+URZ+0xb0], R5 ;  /* 0x0000b005020095a7 */ /* 0x000ea400080210ff */
[----:B--2---:R-:W-:Y:S05]  /*9ab0*/  @!P1 BRA `(.L_x_56) ;  /* 0xfffffffc00f09947 */ /* 0x004fea000383ffff */
[----:B------:R-:W-:Y:S05]  /*9ac0*/  BRA `(.L_x_172) ;  /* 0xffffff9400a47947 */ /* 0x000fea000383ffff */
.L_x_59:
[----:B------:R-:W-:-:S07]  /*9ad0*/  MOV R0, UR4 ;  /* 0x0000000400007c02 */ /* 0x000fce0008000f00 */
.L_x_173:
[----:B-1----:R1:W2:Y:S02]  /*9ae0*/  SYNCS.PHASECHK.TRANS64.TRYWAIT P0, [R0+URZ+0xc0], R3 ;  /* 0x0000c003000075a7 */ /* 0x0022a400080011ff */
[----:B--2---:R-:W-:Y:S05]  /*9af0*/  @!P0 NANOSLEEP.SYNCS 0x989680 ;  /* 0x009896800000895d */ /* 0x004fea0003900000 */
[----:B------:R-:W2:Y:S02]  /*9b00*/  @!P0 SYNCS.PHASECHK.TRANS64 P0, [R0+URZ+0xc0], R3 ;  /* 0x0000c003000085a7 */ /* 0x000ea400080010ff */
[----:B--2---:R-:W-:Y:S05]  /*9b10*/  @!P0 BRA `(.L_x_173) ;  /* 0xfffffffc00f08947 */ /* 0x004fea000383ffff */
[----:B------:R-:W-:Y:S05]  /*9b20*/  BRA `(.L_x_58) ;  /* 0xffffff9400f87947 */ /* 0x000fea000383ffff */
.L_x_68:
[----:B-1----:R-:W-:-:S04]  /*9b30*/  MOV R0, UR5 ;  /* 0x0000000500007c02 */ /* 0x002fc80008000f00 */
[----:B------:R1:W2:Y:S03]  /*9b40*/  SYNCS.PHASECHK.TRANS64.TRYWAIT P0, [R0+URZ+0x8], R7 ;  /* 0x00000807000075a7 */ /* 0x0002a600080011ff */
[----:B--2---:R-:W-:Y:S05]  /*9b50*/  @!P0 NANOSLEEP.SYNCS 0x989680 ;  /* 0x009896800000895d */ /* 0x004fea0003900000 */
[----:B------:R-:W2:Y:S02]  /*9b60*/  @!P0 SYNCS.PHASECHK.TRANS64 P0, [R0+URZ+0x8], R7 ;  /* 0x00000807000085a7 */ /* 0x000ea400080010ff */
[----:B--2---:R-:W-:Y:S05]  /*9b70*/  @!P0 BRA `(.L_x_68) ;  /* 0xfffffffc00ec8947 */ /* 0x004fea000383ffff */
[----:B------:R-:W-:Y:S05]  /*9b80*/  BRA `(.L_x_67) ;  /* 0xffffff9800ac7947 */ /* 0x000fea000383ffff */
.L_x_70:
[----:B------:R-:W-:Y:S01]  /*9b90*/  BSSY B0, `(.L_x_174) ;  /* 0x0000006000007945 */ /* 0x000fe20003800000 */
[----:B------:R-:W-:-:S07]  /*9ba0*/  MOV R15, 0xffffffff ;  /* 0xffffffff000f7802 */ /* 0x000fce0000000f00 */
[----:B-1---5:R-:W-:Y:S05]  /*9bb0*/  WARPSYNC.COLLECTIVE R15, `(.L_x_175) ;  /* 0x000000000f0c7348 */ /* 0x022fea0003c00000 */
[----:B------:R-:W-:Y:S02]  /*9bc0*/  ELECT P6, UR79, PT ;  /* 0x00000000004f782f */ /* 0x000fe400038c0000 */
[----:B------:R-:W-:Y:S01]  /*9bd0*/  MOV R14, UR79 ;  /* 0x0000004f000e7c02 */ /* 0x000fe20008000f00 */
[----:B-1---5:R-:W-:Y:S10]  /*9be0*/  ENDCOLLECTIVE ;  /* 0x000000000000791b */ /* 0x022ff40003800000 */
.L_x_175:
[----:B------:R-:W-:Y:S05]  /*9bf0*/  BSYNC B0 ;  /* 0x0000000000007941 */ /* 0x000fea0003800000 */
.L_x_174:
[----:B------:R-:W-:Y:S01]  /*9c00*/  PLOP3.LUT P0, PT, P6, PT, PT, 0x80, 0x8 ;  /* 0x000000000008781c */ /* 0x000fe2000370f070 */
[----:B------:R-:W-:-:S12]  /*9c10*/  BRA `(.L_x_176) ;  /* 0xffffff9800d87947 */ /* 0x000fd8000383ffff */
.L_x_72:
[----:B-1----:R-:W-:-:S04]  /*9c20*/  MOV R0, UR5 ;  /* 0x0000000500007c02 */ /* 0x002fc80008000f00 */
[----:B------:R1:W2:Y:S03]  /*9c30*/  SYNCS.PHASECHK.TRANS64.TRYWAIT P0, [R0+URZ+0x8], R5 ;  /* 0x00000805000075a7 */ /* 0x0002a600080011ff */
[----:B--2---:R-:W-:Y:S05]  /*9c40*/  @!P0 NANOSLEEP.SYNCS 0x989680 ;  /* 0x009896800000895d */ /* 0x004fea0003900000 */
[----:B------:R-:W2:Y:S02]  /*9c50*/  @!P0 SYNCS.PHASECHK.TRANS64 P0, [R0+URZ+0x8], R5 ;  /* 0x00000805000085a7 */ /* 0x000ea400080010ff */
[----:B--2---:R-:W-:Y:S05]  /*9c60*/  @!P0 BRA `(.L_x_72) ;  /* 0xfffffffc00ec8947 */ /* 0x004fea000383ffff */
[----:B------:R-:W-:Y:S05]  /*9c70*/  BRA `(.L_x_71) ;  /* 0xffffff9800dc7947 */ /* 0x000fea000383ffff */
.L_x_73:
[----:B-1----:R1:W2:Y:S02]  /*9c80*/  SYNCS.PHASECHK.TRANS64.TRYWAIT P0, [R0+URZ+0xb0], R5 ;  /* 0x0000b005000075a7 */ /* 0x0022a400080011ff */
[----:B--2---:R-:W-:Y:S05]  /*9c90*/  @!P0 NANOSLEEP.SYNCS 0x989680 ;  /* 0x009896800000895d */ /* 0x004fea0003900000 */
[----:B------:R-:W2:Y:S02]  /*9ca0*/  @!P0 SYNCS.PHASECHK.TRANS64 P0, [R0+URZ+0xb0], R5 ;  /* 0x0000b005000085a7 */ /* 0x000ea400080010ff */
[----:B--2---:R-:W-:Y:S05]  /*9cb0*/  @!P0 BRA `(.L_x_73) ;  /* 0xfffffffc00f08947 */ /* 0x004fea000383ffff */
[----:B------:R-:W-:Y:S05]  /*9cc0*/  BRA `(.L_x_177) ;  /* 0xffffff9c00e87947 */ /* 0x000fea000383ffff */
.L_x_75:
[----:B------:R-:W-:-:S07]  /*9cd0*/  MOV R0, UR46 ;  /* 0x0000002e00007c02 */ /* 0x000fce0008000f00 */
.L_x_178:
[----:B-1----:R1:W2:Y:S02]  /*9ce0*/  SYNCS.PHASECHK.TRANS64.TRYWAIT P0, [R0+URZ+0xf0], R5 ;  /* 0x0000f005000075a7 */ /* 0x0022a400080011ff */
[----:B--2---:R-:W-:Y:S05]  /*9cf0*/  @!P0 NANOSLEEP.SYNCS 0x989680 ;  /* 0x009896800000895d */ /* 0x004fea0003900000 */
[----:B------:R-:W2:Y:S02]  /*9d00*/  @!P0 SYNCS.PHASECHK.TRANS64 P0, [R0+URZ+0xf0], R5 ;  /* 0x0000f005000085a7 */ /* 0x000ea400080010ff */
[----:B--2---:R-:W-:Y:S05]  /*9d10*/  @!P0 BRA `(.L_x_178) ;  /* 0xfffffffc00f08947 */ /* 0x004fea000383ffff */
[----:B------:R-:W-:Y:S05]  /*9d20*/  BRA `(.L_x_179) ;  /* 0xffffffa000347947 */ /* 0x000fea000383ffff */
.L_x_78:
[----:B------:R-:W-:Y:S07]  /*9d30*/  MOV R0, UR7 ;  /* 0x0000000700007c02 */ /* 0x000fee0008000f00 */
.L_x_180:
[----:B-1----:R1:W2:Y:S02]  /*9d40*/  SYNCS.PHASECHK.TRANS64.TRYWAIT P0, [R0+URZ], R5 ;  /* 0x00000005000075a7 */ /* 0x0022a400080011ff */
[----:B--2---:R-:W-:Y:S05]  /*9d50*/  @!P0 NANOSLEEP.SYNCS 0x989680 ;  /* 0x009896800000895d */ /* 0x004fea0003900000 */
[----:B------:R-:W2:Y:S02]  /*9d60*/  @!P0 SYNCS.PHASECHK.TRANS64 P0, [R0+URZ], R5 ;  /* 0x00000005000085a7 */ /* 0x000ea400080010ff */
[----:B--2---:R-:W-:Y:S05]  /*9d70*/  @!P0 BRA `(.L_x_180) ;  /* 0xfffffffc00f08947 */ /* 0x004fea000383ffff */
[----:B------:R-:W-:Y:S05]  /*9d80*/  BRA `(.L_x_77) ;  /* 0xffffffa000487947 */ /* 0x000fea000383ffff */
.L_x_82:
[----:B-1----:R-:W-:-:S07]  /*9d90*/  MOV R0, UR4 ;  /* 0x0000000400007c02 */ /* 0x002fce0008000f00 */
.L_x_181:
[----:B-1----:R1:W2:Y:S02]  /*9da0*/  SYNCS.PHASECHK.TRANS64.TRYWAIT P0, [R0+URZ], R3 ;  /* 0x00000003000075a7 */ /* 0x0022a400080011ff */
[----:B--2---:R-:W-:Y:S05]  /*9db0*/  @!P0 NANOSLEEP.SYNCS 0x989680 ;  /* 0x009896800000895d */ /* 0x004fea0003900000 */
[----:B------:R-:W2:Y:S02]  /*9dc0*/  @!P0 SYNCS.PHASECHK.TRANS64 P0, [R0+URZ], R3 ;  /* 0x00000003000085a7 */ /* 0x000ea400080010ff */
[----:B--2---:R-:W-:Y:S05]  /*9dd0*/  @!P0 BRA `(.L_x_181) ;  /* 0xfffffffc00f08947 */ /* 0x004fea000383ffff */
[----:B------:R-:W-:Y:S05]  /*9de0*/  BRA `(.L_x_182) ;  /* 0xffffffa4008c7947 */ /* 0x000fea000383ffff */
.L_x_83:
[----:B------:R-:W-:-:S07]  /*9df0*/  MOV R0, UR5 ;  /* 0x0000000500007c02 */ /* 0x000fce0008000f00 */
.L_x_183:
[----:B-1----:R1:W2:Y:S02]  /*9e00*/  SYNCS.PHASECHK.TRANS64.TRYWAIT P0, [R0+URZ], R3 ;  /* 0x00000003000075a7 */ /* 0x0022a400080011ff */
[----:B--2---:R-:W-:Y:S05]  /*9e10*/  @!P0 NANOSLEEP.SYNCS 0x989680 ;  /* 0x009896800000895d */ /* 0x004fea0003900000 */
[----:B------:R-:W2:Y:S02]  /*9e20*/  @!P0 SYNCS.PHASECHK.TRANS64 P0, [R0+URZ], R3 ;  /* 0x00000003000085a7 */ /* 0x000ea400080010ff */
[----:B--2---:R-:W-:Y:S05]  /*9e30*/  @!P0 BRA `(.L_x_183) ;  /* 0xfffffffc00f08947 */ /* 0x004fea000383ffff */
[----:B------:R-:W-:Y:S05]  /*9e40*/  BRA `(.L_x_184) ;  /* 0xffffffa400987947 */ /* 0x000fea000383ffff */
.L_x_84:
[----:B------:R-:W-:-:S07]  /*9e50*/  MOV R0, UR5 ;  /* 0x0000000500007c02 */ /* 0x000fce0008000f00 */
.L_x_185:
[----:B-1----:R1:W2:Y:S02]  /*9e60*/  SYNCS.PHASECHK.TRANS64.TRYWAIT P0, [R0+URZ], R3 ;  /* 0x00000003000075a7 */ /* 0x0022a400080011ff */
[----:B--2---:R-:W-:Y:S05]  /*9e70*/  @!P0 NANOSLEEP.SYNCS 0x989680 ;  /* 0x009896800000895d */ /* 0x004fea0003900000 */
[----:B------:R-:W2:Y:S02]  /*9e80*/  @!P0 SYNCS.PHASECHK.TRANS64 P0, [R0+URZ], R3 ;  /* 0x00000003000085a7 */ /* 0x000ea400080010ff */
[----:B--2---:R-:W-:Y:S05]  /*9e90*/  @!P0 BRA `(.L_x_185) ;  /* 0xfffffffc00f08947 */ /* 0x004fea000383ffff */
[----:B------:R-:W-:Y:S05]  /*9ea0*/  BRA `(.L_x_186) ;  /* 0xffffffa400a47947 */ /* 0x000fea000383ffff */
.L_x_87:
[----:B------:R-:W-:-:S07]  /*9eb0*/  MOV R0, UR41 ;  /* 0x0000002900007c02 */ /* 0x000fce0008000f00 */
.L_x_187:
[----:B-1----:R1:W2:Y:S02]  /*9ec0*/  SYNCS.PHASECHK.TRANS64.TRYWAIT P1, [R0+URZ+0x130], R3 ;  /* 0x00013003000075a7 */ /* 0x0022a400080211ff */
[----:B--2---:R-:W-:Y:S05]  /*9ed0*/  @!P1 NANOSLEEP.SYNCS 0x989680 ;  /* 0x009896800000995d */ /* 0x004fea0003900000 */
[----:B------:R-:W2:Y:S02]  /*9ee0*/  @!P1 SYNCS.PHASECHK.TRANS64 P1, [R0+URZ+0x130], R3 ;  /* 0x00013003000095a7 */ /* 0x000ea400080210ff */
[----:B--2---:R-:W-:Y:S05]  /*9ef0*/  @!P1 BRA `(.L_x_187) ;  /* 0xfffffffc00f09947 */ /* 0x004fea000383ffff */
[----:B------:R-:W-:Y:S05]  /*9f00*/  BRA `(.L_x_188) ;  /* 0xffffffa400f07947 */ /* 0x000fea000383ffff */
.L_x_92:
[----:B--2---:R2:W3:Y:S02]  /*9f10*/  SYNCS.PHASECHK.TRANS64.TRYWAIT P0, [R12+URZ+0xb0], R9 ;  /* 0x0000b0090c0075a7 */ /* 0x0044e400080011ff */
[----:B---3--:R-:W-:Y:S05]  /*9f20*/  @!P0 NANOSLEEP.SYNCS 0x989680 ;  /* 0x009896800000895d */ /* 0x008fea0003900000 */
[----:B------:R-:W3:Y:S02]  /*9f30*/  @!P0 SYNCS.PHASECHK.TRANS64 P0, [R12+URZ+0xb0], R9 ;  /* 0x0000b0090c0085a7 */ /* 0x000ee400080010ff */
[----:B---3--:R-:W-:Y:S05]  /*9f40*/  @!P0 BRA `(.L_x_92) ;  /* 0xfffffffc00f08947 */ /* 0x008fea000383ffff */
[----:B------:R-:W-:Y:S05]  /*9f50*/  BRA `(.L_x_189) ;  /* 0xffffffac00187947 */ /* 0x000fea000383ffff */
.L_x_95:
[----:B------:R-:W-:Y:S07]  /*9f60*/  MOV R0, UR21 ;  /* 0x0000001500007c02 */ /* 0x000fee0008000f00 */
.L_x_190:
[----:B--2---:R2:W3:Y:S02]  /*9f70*/  SYNCS.PHASECHK.TRANS64.TRYWAIT P2, [R0+URZ+0xa8], R11 ;  /* 0x0000a80b000075a7 */ /* 0x0044e400080411ff */
[----:B---3--:R-:W-:Y:S05]  /*9f80*/  @!P2 NANOSLEEP.SYNCS 0x989680 ;  /* 0x009896800000a95d */ /* 0x008fea0003900000 */
[----:B------:R-:W3:Y:S02]  /*9f90*/  @!P2 SYNCS.PHASECHK.TRANS64 P2, [R0+URZ+0xa8], R11 ;  /* 0x0000a80b0000a5a7 */ /* 0x000ee400080410ff */
[----:B---3--:R-:W-:Y:S05]  /*9fa0*/  @!P2 BRA `(.L_x_190) ;  /* 0xfffffffc00f0a947 */ /* 0x008fea000383ffff */
[----:B------:R-:W-:Y:S05]  /*9fb0*/  BRA `(.L_x_94) ;  /* 0xffffffb000807947 */ /* 0x000fea000383ffff */
.L_x_98:
[----:B--2---:R-:W-:Y:S07]  /*9fc0*/  MOV R0, UR21 ;  /* 0x0000001500007c02 */ /* 0x004fee0008000f00 */
.L_x_191:
[----:B--2---:R2:W3:Y:S02]  /*9fd0*/  SYNCS.PHASECHK.TRANS64.TRYWAIT P0, [R0+URZ+0x80], R9 ;  /* 0x00008009000075a7 */ /* 0x0044e400080011ff */
[----:B---3--:R-:W-:Y:S05]  /*9fe0*/  @!P0 NANOSLEEP.SYNCS 0x989680 ;  /* 0x009896800000895d */ /* 0x008fea0003900000 */
[----:B------:R-:W3:Y:S02]  /*9ff0*/  @!P0 SYNCS.PHASECHK.TRANS64 P0, [R0+URZ+0x80], R9 ;  /* 0x00008009000085a7 */ /* 0x000ee400080010ff */
[----:B---3--:R-:W-:Y:S05]  /*a000*/  @!P0 BRA `(.L_x_191) ;  /* 0xfffffffc00f08947 */ /* 0x008fea000383ffff */
[----:B------:R-:W-:Y:S05]  /*a010*/  BRA `(.L_x_192) ;  /* 0xffffffb000dc7947 */ /* 0x000fea000383ffff */
.L_x_99:
[----:B------:R-:W-:Y:S07]  /*a020*/  MOV R0, UR21 ;  /* 0x0000001500007c02 */ /* 0x000fee0008000f00 */
.L_x_193:
[----:B--2---:R2:W3:Y:S02]  /*a030*/  SYNCS.PHASECHK.TRANS64.TRYWAIT P0, [R0+URZ+0x88], R9 ;  /* 0x00008809000075a7 */ /* 0x0044e400080011ff */
[----:B---3--:R-:W-:Y:S05]  /*a040*/  @!P0 NANOSLEEP.SYNCS 0x989680 ;  /* 0x009896800000895d */ /* 0x008fea0003900000 */
[----:B------:R-:W3:Y:S02]  /*a050*/  @!P0 SYNCS.PHASECHK.TRANS64 P0, [R0+URZ+0x88], R9 ;  /* 0x00008809000085a7 */ /* 0x000ee400080010ff */
[----:B---3--:R-:W-:Y:S05]  /*a060*/  @!P0 BRA `(.L_x_193) ;  /* 0xfffffffc00f08947 */ /* 0x008fea000383ffff */
[----:B------:R-:W-:Y:S05]  /*a070*/  BRA `(.L_x_194) ;  /* 0xffffffb400387947 */ /* 0x000fea000383ffff */
.L_x_100:
[----:B------:R-:W-:Y:S07]  /*a080*/  MOV R0, UR21 ;  /* 0x0000001500007c02 */ /* 0x000fee0008000f00 */
.L_x_195:
[----:B--2---:R2:W3:Y:S02]  /*a090*/  SYNCS.PHASECHK.TRANS64.TRYWAIT P0, [R0+URZ+0x90], R9 ;  /* 0x00009009000075a7 */ /* 0x0044e400080011ff */
[----:B---3--:R-:W-:Y:S05]  /*a0a0*/  @!P0 NANOSLEEP.SYNCS 0x989680 ;  /* 0x009896800000895d */ /* 0x008fea0003900000 */
[----:B------:R-:W3:Y:S02]  /*a0b0*/  @!P0 SYNCS.PHASECHK.TRANS64 P0, [R0+URZ+0x90], R9 ;  /* 0x00009009000085a7 */ /* 0x000ee400080010ff */
[----:B---3--:R-:W-:Y:S05]  /*a0c0*/  @!P0 BRA `(.L_x_195) ;  /* 0xfffffffc00f08947 */ /* 0x008fea000383ffff */
[----:B------:R-:W-:Y:S05]  /*a0d0*/  BRA `(.L_x_196) ;  /* 0xffffffb400947947 */ /* 0x000fea000383ffff */
.L_x_101:
[----:B------:R-:W-:Y:S07]  /*a0e0*/  MOV R0, UR21 ;  /* 0x0000001500007c02 */ /* 0x000fee0008000f00 */
.L_x_197:
[----:B--2---:R2:W3:Y:S02]  /*a0f0*/  SYNCS.PHASECHK.TRANS64.TRYWAIT P0, [R0+URZ+0x98], R9 ;  /* 0x00009809000075a7 */ /* 0x0044e400080011ff */
[----:B---3--:R-:W-:Y:S05]  /*a100*/  @!P0 NANOSLEEP.SYNCS 0x989680 ;  /* 0x009896800000895d */ /* 0x008fea0003900000 */
[----:B------:R-:W3:Y:S02]  /*a110*/  @!P0 SYNCS.PHASECHK.TRANS64 P0, [R0+URZ+0x98], R9 ;  /* 0x00009809000085a7 */ /* 0x000ee400080010ff */
[----:B---3--:R-:W-:Y:S05]  /*a120*/  @!P0 BRA `(.L_x_197) ;  /* 0xfffffffc00f08947 */ /* 0x008fea000383ffff */
[----:B------:R-:W-:Y:S05]  /*a130*/  BRA `(.L_x_198) ;  /* 0xffffffb400f07947 */ /* 0x000fea000383ffff */
.L_x_103:
[----:B------:R-:W-:-:S07]  /*a140*/  MOV R0, UR21 ;  /* 0x0000001500007c02 */ /* 0x000fce0008000f00 */
.L_x_199:
[----:B--2---:R2:W4:Y:S02]  /*a150*/  SYNCS.PHASECHK.TRANS64.TRYWAIT P0, [R0+URZ+0x80], R3 ;  /* 0x00008003000075a7 */ /* 0x00452400080011ff */
[----:B----4-:R-:W-:Y:S05]  /*a160*/  @!P0 NANOSLEEP.SYNCS 0x989680 ;  /* 0x009896800000895d */ /* 0x010fea0003900000 */
[----:B------:R-:W4:Y:S02]  /*a170*/  @!P0 SYNCS.PHASECHK.TRANS64 P0, [R0+URZ+0x80], R3 ;  /* 0x00008003000085a7 */ /* 0x000f2400080010ff */
[----:B----4-:R-:W-:Y:S05]  /*a180*/  @!P0 BRA `(.L_x_199) ;  /* 0xfffffffc00f08947 */ /* 0x010fea000383ffff */
[----:B------:R-:W-:Y:S05]  /*a190*/  BRA `(.L_x_200) ;  /* 0xffffffb8007c7947 */ /* 0x000fea000383ffff */
.L_x_104:
[----:B--2---:R-:W-:-:S07]  /*a1a0*/  MOV R0, UR21 ;  /* 0x0000001500007c02 */ /* 0x004fce0008000f00 */
.L_x_201:
[----:B--2---:R2:W4:Y:S02]  /*a1b0*/  SYNCS.PHASECHK.TRANS64.TRYWAIT P0, [R0+URZ+0x88], R3 ;  /* 0x00008803000075a7 */ /* 0x00452400080011ff */
[----:B----4-:R-:W-:Y:S05]  /*a1c0*/  @!P0 NANOSLEEP.SYNCS 0x989680 ;  /* 0x009896800000895d */ /* 0x010fea0003900000 */
[----:B------:R-:W4:Y:S02]  /*a1d0*/  @!P0 SYNCS.PHASECHK.TRANS64 P0, [R0+URZ+0x88], R3 ;  /* 0x00008803000085a7 */ /* 0x000f2400080010ff */
[----:B----4-:R-:W-:Y:S05]  /*a1e0*/  @!P0 BRA `(.L_x_201) ;  /* 0xfffffffc00f08947 */ /* 0x010fea000383ffff */
[----:B------:R-:W-:Y:S05]  /*a1f0*/  BRA `(.L_x_202) ;  /* 0xffffffb8006c7947 */ /* 0x000fea000383ffff */
.L_x_105:
[----:B--2---:R-:W-:-:S07]  /*a200*/  MOV R0, UR21 ;  /* 0x0000001500007c02 */ /* 0x004fce0008000f00 */
.L_x_203:
[----:B--2---:R2:W4:Y:S02]  /*a210*/  SYNCS.PHASECHK.TRANS64.TRYWAIT P0, [R0+URZ+0x90], R3 ;  /* 0x00009003000075a7 */ /* 0x00452400080011ff */
[----:B----4-:R-:W-:Y:S05]  /*a220*/  @!P0 NANOSLEEP.SYNCS 0x989680 ;  /* 0x009896800000895d */ /* 0x010fea0003900000 */
[----:B------:R-:W4:Y:S02]  /*a230*/  @!P0 SYNCS.PHASECHK.TRANS64 P0, [R0+URZ+0x90], R3 ;  /* 0x00009003000085a7 */ /* 0x000f2400080010ff */
[----:B----4-:R-:W-:Y:S05]  /*a240*/  @!P0 BRA `(.L_x_203) ;  /* 0xfffffffc00f08947 */ /* 0x010fea000383ffff */
[----:B------:R-:W-:Y:S05]  /*a250*/  BRA `(.L_x_204) ;  /* 0xffffffb8005c7947 */ /* 0x000fea000383ffff */
.L_x_107:
[----:B-1----:R1:W2:Y:S02]  /*a260*/  SYNCS.PHASECHK.TRANS64.TRYWAIT P0, [R3+URZ+0xb0], R0 ;  /* 0x0000b000030075a7 */ /* 0x0022a400080011ff */
[----:B--2---:R-:W-:Y:S05]  /*a270*/  @!P0 NANOSLEEP.SYNCS 0x989680 ;  /* 0x009896800000895d */ /* 0x004fea0003900000 */
[----:B------:R-:W2:Y:S02]  /*a280*/  @!P0 SYNCS.PHASECHK.TRANS64 P0, [R3+URZ+0xb0], R0 ;  /* 0x0000b000030085a7 */ /* 0x000ea400080010ff */
[----:B--2---:R-:W-:Y:S05]  /*a290*/  @!P0 BRA `(.L_x_107) ;  /* 0xfffffffc00f08947 */ /* 0x004fea000383ffff */
[----:B------:R-:W-:Y:S05]  /*a2a0*/  BRA `(.L_x_205) ;  /* 0xffffffbc00307947 */ /* 0x000fea000383ffff */
.L_x_118:
[----:B-1----:R-:W-:Y:S04]  /*a2b0*/  MOV R2, UR43 ;  /* 0x0000002b00027c02 */ /* 0x002fe80008000f00 */
[----:B------:R1:W2:Y:S03]  /*a2c0*/  SYNCS.PHASECHK.TRANS64.TRYWAIT P1, [R2+URZ+0x60], R3 ;  /* 0x00006003020075a7 */ /* 0x0002a600080211ff */
[----:B--2---:R-:W-:Y:S05]  /*a2d0*/  @!P1 NANOSLEEP.SYNCS 0x989680 ;  /* 0x009896800000995d */ /* 0x004fea0003900000 */
[----:B------:R-:W2:Y:S02]  /*a2e0*/  @!P1 SYNCS.PHASECHK.TRANS64 P1, [R2+URZ+0x60], R3 ;  /* 0x00006003020095a7 */ /* 0x000ea400080210ff */
[----:B--2---:R-:W-:Y:S05]  /*a2f0*/  @!P1 BRA `(.L_x_118) ;  /* 0xfffffffc00ec9947 */ /* 0x004fea000383ffff */
[----:B------:R-:W-:Y:S05]  /*a300*/  BRA `(.L_x_117) ;  /* 0xffffffc800a07947 */ /* 0x000fea000383ffff */
.L_x_120:
[----:B-1----:R1:W4:Y:S02]  /*a310*/  SYNCS.PHASECHK.TRANS64.TRYWAIT P0, [R75+URZ+0xd0], R0 ;  /* 0x0000d0004b0075a7 */ /* 0x00232400080011ff */
[----:B----4-:R-:W-:Y:S05]  /*a320*/  @!P0 NANOSLEEP.SYNCS 0x989680 ;  /* 0x009896800000895d */ /* 0x010fea0003900000 */
[----:B------:R-:W4:Y:S02]  /*a330*/  @!P0 SYNCS.PHASECHK.TRANS64 P0, [R75+URZ+0xd0], R0 ;  /* 0x0000d0004b0085a7 */ /* 0x000f2400080010ff */
[----:B----4-:R-:W-:Y:S05]  /*a340*/  @!P0 BRA `(.L_x_120) ;  /* 0xfffffffc00f08947 */ /* 0x010fea000383ffff */
[----:B------:R-:W-:Y:S05]  /*a350*/  BRA `(.L_x_119) ;  /* 0xffffffc800c87947 */ /* 0x000fea000383ffff */
.L_x_129:
[----:B-1----:R1:W3:Y:S02]  /*a360*/  SYNCS.PHASECHK.TRANS64.TRYWAIT P0, [R3+URZ+0x60], R0 ;  /* 0x00006000030075a7 */ /* 0x0022e400080011ff */
[----:B---3--:R-:W-:Y:S05]  /*a370*/  @!P0 NANOSLEEP.SYNCS 0x989680 ;  /* 0x009896800000895d */ /* 0x008fea0003900000 */
[----:B------:R-:W3:Y:S02]  /*a380*/  @!P0 SYNCS.PHASECHK.TRANS64 P0, [R3+URZ+0x60], R0 ;  /* 0x00006000030085a7 */ /* 0x000ee400080010ff */
[----:B---3--:R-:W-:Y:S05]  /*a390*/  @!P0 BRA `(.L_x_129) ;  /* 0xfffffffc00f08947 */ /* 0x008fea000383ffff */
[----:B------:R-:W-:Y:S05]  /*a3a0*/  BRA `(.L_x_128) ;  /* 0xffffffd000f87947 */ /* 0x000fea000383ffff */
.L_x_137:
[----:B-1----:R1:W3:Y:S02]  /*a3b0*/  SYNCS.PHASECHK.TRANS64.TRYWAIT P0, [R0+URZ+0x60], R7 ;  /* 0x00006007000075a7 */ /* 0x0022e400080011ff */
[----:B---3--:R-:W-:Y:S05]  /*a3c0*/  @!P0 NANOSLEEP.SYNCS 0x989680 ;  /* 0x009896800000895d */ /* 0x008fea0003900000 */
[----:B------:R-:W3:Y:S02]  /*a3d0*/  @!P0 SYNCS.PHASECHK.TRANS64 P0, [R0+URZ+0x60], R7 ;  /* 0x00006007000085a7 */ /* 0x000ee400080010ff */
[----:B---3--:R-:W-:Y:S05]  /*a3e0*/  @!P0 BRA `(.L_x_137) ;  /* 0xfffffffc00f08947 */ /* 0x008fea000383ffff */
[----:B------:R-:W-:Y:S05]  /*a3f0*/  BRA `(.L_x_136) ;  /* 0xffffffdc00507947 */ /* 0x000fea000383ffff */
.L_x_145:
[----:B-1----:R1:W3:Y:S02]  /*a400*/  SYNCS.PHASECHK.TRANS64.TRYWAIT P0, [R0+URZ+0x60], R5 ;  /* 0x00006005000075a7 */ /* 0x0022e400080011ff */
[----:B---3--:R-:W-:Y:S05]  /*a410*/  @!P0 NANOSLEEP.SYNCS 0x989680 ;  /* 0x009896800000895d */ /* 0x008fea0003900000 */
[----:B------:R-:W3:Y:S02]  /*a420*/  @!P0 SYNCS.PHASECHK.TRANS64 P0, [R0+URZ+0x60], R5 ;  /* 0x00006005000085a7 */ /* 0x000ee400080010ff */
[----:B---3--:R-:W-:Y:S05]  /*a430*/  @!P0 BRA `(.L_x_145) ;  /* 0xfffffffc00f08947 */ /* 0x008fea000383ffff */
[----:B------:R-:W-:Y:S05]  /*a440*/  BRA `(.L_x_144) ;  /* 0xffffffe400a87947 */ /* 0x000fea000383ffff */
        .weak           $__internal_0_$__cuda_sm10x_tcgen05_guardrail_trap_col_being_dealloced_not_returned_by_alloc
        .type           $__internal_0_$__cuda_sm10x_tcgen05_guardrail_trap_col_being_dealloced_not_returned_by_alloc,@function
        .size           $__internal_0_$__cuda_sm10x_tcgen05_guardrail_trap_col_being_dealloced_not_returned_by_alloc,($__internal_1_$__cuda_sm10x_tcgen05_guardrail_trap_phase_invalid_during_alloc - $__internal_0_$__cuda_sm10x_tcgen05_guardrail_trap_col_being_dealloced_not_returned_by_alloc)
$__internal_0_$__cuda_sm10x_tcgen05_guardrail_trap_col_being_dealloced_not_returned_by_alloc:
[----:B------:R-:W-:Y:S05]  /*a450*/  BPT.TRAP 0x1 ;  /* 0x000000040000795c */ /* 0x000fea0000300000 */
[----:B------:R-:W-:-:S04]  /*a460*/  HFMA2 R3, -RZ, RZ, 0, 0 ;  /* 0x00000000ff037431 */ /* 0x000fc800000001ff */
[----:B------:R-:W-:Y:S05]  /*a470*/  RET.REL.NODEC R2 `(_ZN7cutlass13device_kernelINS_4gemm6kernel13GemmUniversalIN4cute5tupleIJiiiiEEENS1_10collective13CollectiveMmaINS1_35MainloopSm100TmaUmmaWarpSpecializedILi6ELi2ELi4ENS5_IJNS4_1CILi2EEESB_NSA_ILi1EEEEEEEENS5_IJNSA_ILi128EEESF_NSA_ILi64EEEEEENS_10tfloat32_tENS5_IJlSC_lEEESI_SJ_NS4_8TiledMMAINS4_8MMA_AtomIJNS4_23SM100_MMA_TF32_2x1SM_SSISI_SI_fLi128ELi128ELNS4_4UMMA5MajorE0ELSO_0ELNSN_7ScaleInE0ELSP_0EEEEEENS4_6LayoutINS5_IJSC_SC_SC_EEENS5_IJNSA_ILi0EEESU_SU_EEEEENS5_IJNS4_10UnderscoreESX_SX_EEEEENS4_28SM100_TMA_2SM_LOAD_MULTICASTENS4_14ComposedLayoutINS4_7SwizzleILi3ELi4ELi3EEENS4_18smem_ptr_flag_bitsILi32EEENSS_INS5_IJNSA_ILi8EEENSA_ILi32EEEEEENS5_IJS17_SC_EEEEEEEvNS4_8identityENS4_18SM100_TMA_2SM_LOADES1B_vS1C_EENS_8epilogue10collective18CollectiveEpilogueINS1F_23Sm100TmaWarpSpecializedILi4ELi2ELi16ELb1ELb0EEEJNS5_IJSG_SF_SG_EEENS5_IJNSS_ISG_SC_EENSS_INS5_IJNSA_ILi16EEESB_EEENS5_IJSC_SG_EEEEEEEESI_SJ_SI_SJ_NS1F_6fusion15FusionCallbacksIS1J_NS1R_17LinearCombinationISI_fSI_fLNS_15FloatRoundStyleE2EEES1K_S1Q_JEEENS4_5SM1004TMEM4LOAD26SM100_TMEM_LOAD_32dp32b16xENS4_13SM90_TMA_LOADENS11_INS12_ILi2ELi4ELi3EEES15_NSS_INS5_IJS16_S1M_EEENS5_IJS1M_SC_EEEEEEENS4_39AutoVectorizingCopyWithAssumedAlignmentILi128EEENS4_14SM90_TMA_STOREES26_S28_S28_EEEvvEEEEvNT_6ParamsE) ;  /* 0xffffff5802e07950 */ /* 0x000fea0003c3ffff */
        .weak           $__internal_1_$__cuda_sm10x_tcgen05_guardrail_trap_phase_invalid_during_alloc
        .type           $__internal_1_$__cuda_sm10x_tcgen05_guardrail_trap_phase_invalid_during_alloc,@function
        .size           $__internal_1_$__cuda_sm10x_tcgen05_guardrail_trap_phase_invalid_during_alloc,($__internal_2_$__cuda_sm10x_tcgen05_guardrail_trap_unallocated_columns_being_dealloced - $__internal_1_$__cuda_sm10x_tcgen05_guardrail_trap_phase_invalid_during_alloc)
$__internal_1_$__cuda_sm10x_tcgen05_guardrail_trap_phase_invalid_during_alloc:
[----:B------:R-:W-:Y:S05]  /*a480*/  BPT.TRAP 0x1 ;  /* 0x000000040000795c */ /* 0x000fea0000300000 */
[----:B------:R-:W-:-:S04]  /*a490*/  MOV R5, 0x0 ;  /* 0x0000000000057802 */ /* 0x000fc80000000f00 */
[----:B------:R-:W-:Y:S05]  /*a4a0*/  RET.REL.NODEC R4 `(_ZN7cutlass13device_kernelINS_4gemm6kernel13GemmUniversalIN4cute5tupleIJiiiiEEENS1_10collective13CollectiveMmaINS1_35MainloopSm100TmaUmmaWarpSpecializedILi6ELi2ELi4ENS5_IJNS4_1CILi2EEESB_NSA_ILi1EEEEEEEENS5_IJNSA_ILi128EEESF_NSA_ILi64EEEEEENS_10tfloat32_tENS5_IJlSC_lEEESI_SJ_NS4_8TiledMMAINS4_8MMA_AtomIJNS4_23SM100_MMA_TF32_2x1SM_SSISI_SI_fLi128ELi128ELNS4_4UMMA5MajorE0ELSO_0ELNSN_7ScaleInE0ELSP_0EEEEEENS4_6LayoutINS5_IJSC_SC_SC_EEENS5_IJNSA_ILi0EEESU_SU_EEEEENS5_IJNS4_10UnderscoreESX_SX_EEEEENS4_28SM100_TMA_2SM_LOAD_MULTICASTENS4_14ComposedLayoutINS4_7SwizzleILi3ELi4ELi3EEENS4_18smem_ptr_flag_bitsILi32EEENSS_INS5_IJNSA_ILi8EEENSA_ILi32EEEEEENS5_IJS17_SC_EEEEEEEvNS4_8identityENS4_18SM100_TMA_2SM_LOADES1B_vS1C_EENS_8epilogue10collective18CollectiveEpilogueINS1F_23Sm100TmaWarpSpecializedILi4ELi2ELi16ELb1ELb0EEEJNS5_IJSG_SF_SG_EEENS5_IJNSS_ISG_SC_EENSS_INS5_IJNSA_ILi16EEESB_EEENS5_IJSC_SG_EEEEEEEESI_SJ_SI_SJ_NS1F_6fusion15FusionCallbacksIS1J_NS1R_17LinearCombinationISI_fSI_fLNS_15FloatRoundStyleE2EEES1K_S1Q_JEEENS4_5SM1004TMEM4LOAD26SM100_TMEM_LOAD_32dp32b16xENS4_13SM90_TMA_LOADENS11_INS12_ILi2ELi4ELi3EEES15_NSS_INS5_IJS16_S1M_EEENS5_IJS1M_SC_EEEEEEENS4_39AutoVectorizingCopyWithAssumedAlignmentILi128EEENS4_14SM90_TMA_STOREES26_S28_S28_EEEvvEEEEvNT_6ParamsE) ;  /* 0xffffff5804d47950 */ /* 0x000fea0003c3ffff */
        .weak           $__internal_2_$__cuda_sm10x_tcgen05_guardrail_trap_unallocated_columns_being_dealloced
        .type           $__internal_2_$__cuda_sm10x_tcgen05_guardrail_trap_unallocated_columns_being_dealloced,@function
        .size           $__internal_2_$__cuda_sm10x_tcgen05_guardrail_trap_unallocated_columns_being_dealloced,(.L_x_207 - $__internal_2_$__cuda_sm10x_tcgen05_guardrail_trap_unallocated_columns_being_dealloced)
$__internal_2_$__cuda_sm10x_tcgen05_guardrail_trap_unallocated_columns_being_dealloced:
[----:B------:R-:W-:Y:S05]  /*a4b0*/  BPT.TRAP 0x1 ;  /* 0x000000040000795c */ /* 0x000fea0000300000 */
[----:B------:R-:W-:-:S04]  /*a4c0*/  HFMA2 R3, -RZ, RZ, 0, 0 ;  /* 0x00000000ff037431 */ /* 0x000fc800000001ff */
[----:B------:R-:W-:Y:S05]  /*a4d0*/  RET.REL.NODEC R2 `(_ZN7cutlass13device_kernelINS_4gemm6kernel13GemmUniversalIN4cute5tupleIJiiiiEEENS1_10collective13CollectiveMmaINS1_35MainloopSm100TmaUmmaWarpSpecializedILi6ELi2ELi4ENS5_IJNS4_1CILi2EEESB_NSA_ILi1EEEEEEEENS5_IJNSA_ILi128EEESF_NSA_ILi64EEEEEENS_10tfloat32_tENS5_IJlSC_lEEESI_SJ_NS4_8TiledMMAINS4_8MMA_AtomIJNS4_23SM100_MMA_TF32_2x1SM_SSISI_SI_fLi128ELi128ELNS4_4UMMA5MajorE0ELSO_0ELNSN_7ScaleInE0ELSP_0EEEEEENS4_6LayoutINS5_IJSC_SC_SC_EEENS5_IJNSA_ILi0EEESU_SU_EEEEENS5_IJNS4_10UnderscoreESX_SX_EEEEENS4_28SM100_TMA_2SM_LOAD_MULTICASTENS4_14ComposedLayoutINS4_7SwizzleILi3ELi4ELi3EEENS4_18smem_ptr_flag_bitsILi32EEENSS_INS5_IJNSA_ILi8EEENSA_ILi32EEEEEENS5_IJS17_SC_EEEEEEEvNS4_8identityENS4_18SM100_TMA_2SM_LOADES1B_vS1C_EENS_8epilogue10collective18CollectiveEpilogueINS1F_23Sm100TmaWarpSpecializedILi4ELi2ELi16ELb1ELb0EEEJNS5_IJSG_SF_SG_EEENS5_IJNSS_ISG_SC_EENSS_INS5_IJNSA_ILi16EEESB_EEENS5_IJSC_SG_EEEEEEEESI_SJ_SI_SJ_NS1F_6fusion15FusionCallbacksIS1J_NS1R_17LinearCombinationISI_fSI_fLNS_15FloatRoundStyleE2EEES1K_S1Q_JEEENS4_5SM1004TMEM4LOAD26SM100_TMEM_LOAD_32dp32b16xENS4_13SM90_TMA_LOADENS11_INS12_ILi2ELi4ELi3EEES15_NSS_INS5_IJS16_S1M_EEENS5_IJS1M_SC_EEEEEEENS4_39AutoVectorizingCopyWithAssumedAlignmentILi128EEENS4_14SM90_TMA_STOREES26_S28_S28_EEEvvEEEEvNT_6ParamsE) ;  /* 0xffffff5802c87950 */ /* 0x000fea0003c3ffff */
.L_x_206:
[----:B------:R-:W-:-:S00]  /*a4e0*/  BRA `(.L_x_206) ;  /* 0xfffffffc00fc7947 */ /* 0x000fc0000383ffff */
[----:B------:R-:W-:-:S00]  /*a4f0*/  NOP ;  /* 0x0000000000007918 */ /* 0x000fc00000000000 */
        /* <DEDUP_REMOVED lines=8> */
.L_x_207:


//--------------------- .nv.global.init           --------------------------
	.section	.nv.global.init,"aw",@progbits
.nv.global.init:
	.type		$str$27,@object
	.size		$str$27,($str$28 - $str$27)
$str$27:
        /*0000*/ 	.byte	0x28, 0x61, 0x64, 0x64, 0x72, 0x65, 0x73, 0x73, 0x20, 0x26, 0x20, 0x6d, 0x61, 0x73, 0x6b, 0x29
        /*0010*/ 	.byte	0x20, 0x3d, 0x3d, 0x20, 0x30, 0x00
	.type		$str$28,@object
	.size		$str$28,($str$26 - $str$28)
$str$28:
        /*0016*/ 	.byte	0x2f, 0x74, 0x6d, 0x70, 0x2f, 0x63, 0x75, 0x74, 0x6c, 0x61, 0x73, 0x73, 0x5f, 0x73, 0x77, 0x65
        /*0026*/ 	.byte	0x65, 0x70, 0x5f, 0x73, 0x72, 0x63, 0x2f, 0x69, 0x6e, 0x63, 0x6c, 0x75, 0x64, 0x65, 0x2f, 0x63
        /*0036*/ 	.byte	0x75, 0x74, 0x65, 0x2f, 0x70, 0x6f, 0x69, 0x6e, 0x74, 0x65, 0x72, 0x5f, 0x66, 0x6c, 0x61, 0x67
        /*0046*/ 	.byte	0x67, 0x65, 0x64, 0x2e, 0x68, 0x70, 0x70, 0x00
	.type		$str$26,@object
	.size		$str$26,($str$25 - $str$26)
$str$26:
        /*004e*/ 	.byte	0x2f, 0x74, 0x6d, 0x70, 0x2f, 0x63, 0x75, 0x74, 0x6c, 0x61, 0x73, 0x73, 0x5f, 0x73, 0x77, 0x65
        /*005e*/ 	.byte	0x65, 0x70, 0x5f, 0x73, 0x72, 0x63, 0x2f, 0x69, 0x6e, 0x63, 0x6c, 0x75, 0x64, 0x65, 0x2f, 0x63
        /*006e*/ 	.byte	0x75, 0x74, 0x65, 0x2f, 0x61, 0x74, 0x6f, 0x6d, 0x2f, 0x63, 0x6f, 0x70, 0x79, 0x5f, 0x74, 0x72
        /*007e*/ 	.byte	0x61, 0x69, 0x74, 0x73, 0x5f, 0x73, 0x6d, 0x31, 0x30, 0x30, 0x2e, 0x68, 0x70, 0x70, 0x00
	.type		$str$25,@object
	.size		$str$25,(__unnamed_1 - $str$25)
$str$25:
        /*008d*/ 	.byte	0x28, 0x28, 0x75, 0x69, 0x6e, 0x74, 0x33, 0x32, 0x5f, 0x74, 0x28, 0x74, 0x68, 0x72, 0x65, 0x61
        /*009d*/ 	.byte	0x64, 0x49, 0x64, 0x78, 0x2e, 0x78, 0x29, 0x20, 0x2f, 0x20, 0x33, 0x32, 0x29, 0x20, 0x25, 0x20
        /*00ad*/ 	.byte	0x34, 0x29, 0x20, 0x3d, 0x3d, 0x20, 0x28, 0x28, 0x28, 0x74, 0x6d, 0x65, 0x6d, 0x5f, 0x61, 0x64
        /*00bd*/ 	.byte	0x64, 0x72, 0x20, 0x3e, 0x3e, 0x20, 0x31, 0x36, 0x29, 0x20, 0x2f, 0x20, 0x33, 0x32, 0x29, 0x20
        /*00cd*/ 	.byte	0x25, 0x20, 0x34, 0x29, 0x00
	.type		__unnamed_1,@object
	.size		__unnamed_1,(__unnamed_2 - __unnamed_1)
__unnamed_1:
        /*00d2*/ 	.byte	0x61, 0x75, 0x74, 0x6f, 0x20, 0x63, 0x75, 0x74, 0x65, 0x3a, 0x3a, 0x61, 0x73, 0x5f, 0x70, 0x6f
        /* <DEDUP_REMOVED lines=24> */
        /*0262*/ 	.byte	0x43, 0x3c, 0x32, 0x30, 0x34, 0x38, 0x3e, 0x3e, 0x3e, 0x3e, 0x5d, 0x00
	.type		__unnamed_2,@object
	.size		__unnamed_2,(.L_2 - __unnamed_2)
__unnamed_2:
        /* <DEDUP_REMOVED lines=42> */
        /*050e*/ 	.byte	0x3e, 0x5d, 0x00
.L_2:


//--------------------- .nv.shared._ZN7cutlass13device_kernelINS_4gemm6kernel13GemmUniversalIN4cute5tupleIJiiiiEEENS1_10collective13CollectiveMmaINS1_35MainloopSm100TmaUmmaWarpSpecializedILi6ELi2ELi4ENS5_IJNS4_1CILi2EEESB_NSA_ILi1EEEEEEEENS5_IJNSA_ILi128EEESF_NSA_ILi64EEEEEENS_10tfloat32_tENS5_IJlSC_lEEESI_SJ_NS4_8TiledMMAINS4_8MMA_AtomIJNS4_23SM100_MMA_TF32_2x1SM_SSISI_SI_fLi128ELi128ELNS4_4UMMA5MajorE0ELSO_0ELNSN_7ScaleInE0ELSP_0EEEEEENS4_6LayoutINS5_IJSC_SC_SC_EEENS5_IJNSA_ILi0EEESU_SU_EEEEENS5_IJNS4_10UnderscoreESX_SX_EEEEENS4_28SM100_TMA_2SM_LOAD_MULTICASTENS4_14ComposedLayoutINS4_7SwizzleILi3ELi4ELi3EEENS4_18smem_ptr_flag_bitsILi32EEENSS_INS5_IJNSA_ILi8EEENSA_ILi32EEEEEENS5_IJS17_SC_EEEEEEEvNS4_8identityENS4_18SM100_TMA_2SM_LOADES1B_vS1C_EENS_8epilogue10collective18CollectiveEpilogueINS1F_23Sm100TmaWarpSpecializedILi4ELi2ELi16ELb1ELb0EEEJNS5_IJSG_SF_SG_EEENS5_IJNSS_ISG_SC_EENSS_INS5_IJNSA_ILi16EEESB_EEENS5_IJSC_SG_EEEEEEEESI_SJ_SI_SJ_NS1F_6fusion15FusionCallbacksIS1J_NS1R_17LinearCombinationISI_fSI_fLNS_15FloatRoundStyleE2EEES1K_S1Q_JEEENS4_5SM1004TMEM4LOAD26SM100_TMEM_LOAD_32dp32b16xENS4_13SM90_TMA_LOADENS11_INS12_ILi2ELi4ELi3EEES15_NSS_INS5_IJS16_S1M_EEENS5_IJS1M_SC_EEEEEEENS4_39AutoVectorizingCopyWithAssumedAlignmentILi128EEENS4_14SM90_TMA_STOREES26_S28_S28_EEEvvEEEEvNT_6ParamsE --------------------------
	.section	.nv.shared._ZN7cutlass13device_kernelINS_4gemm6kernel13GemmUniversalIN4cute5tupleIJiiiiEEENS1_10collective13CollectiveMmaINS1_35MainloopSm100TmaUmmaWarpSpecializedILi6ELi2ELi4ENS5_IJNS4_1CILi2EEESB_NSA_ILi1EEEEEEEENS5_IJNSA_ILi128EEESF_NSA_ILi64EEEEEENS_10tfloat32_tENS5_IJlSC_lEEESI_SJ_NS4_8TiledMMAINS4_8MMA_AtomIJNS4_23SM100_MMA_TF32_2x1SM_SSISI_SI_fLi128ELi128ELNS4_4UMMA5MajorE0ELSO_0ELNSN_7ScaleInE0ELSP_0EEEEEENS4_6LayoutINS5_IJSC_SC_SC_EEENS5_IJNSA_ILi0EEESU_SU_EEEEENS5_IJNS4_10UnderscoreESX_SX_EEEEENS4_28SM100_TMA_2SM_LOAD_MULTICASTENS4_14ComposedLayoutINS4_7SwizzleILi3ELi4ELi3EEENS4_18smem_ptr_flag_bitsILi32EEENSS_INS5_IJNSA_ILi8EEENSA_ILi32EEEEEENS5_IJS17_SC_EEEEEEEvNS4_8identityENS4_18SM100_TMA_2SM_LOADES1B_vS1C_EENS_8epilogue10collective18CollectiveEpilogueINS1F_23Sm100TmaWarpSpecializedILi4ELi2ELi16ELb1ELb0EEEJNS5_IJSG_SF_SG_EEENS5_IJNSS_ISG_SC_EENSS_INS5_IJNSA_ILi16EEESB_EEENS5_IJSC_SG_EEEEEEEESI_SJ_SI_SJ_NS1F_6fusion15FusionCallbacksIS1J_NS1R_17LinearCombinationISI_fSI_fLNS_15FloatRoundStyleE2EEES1K_S1Q_JEEENS4_5SM1004TMEM4LOAD26SM100_TMEM_LOAD_32dp32b16xENS4_13SM90_TMA_LOADENS11_INS12_ILi2ELi4ELi3EEES15_NSS_INS5_IJS16_S1M_EEENS5_IJS1M_SC_EEEEEEENS4_39AutoVectorizingCopyWithAssumedAlignmentILi128EEENS4_14SM90_TMA_STOREES26_S28_S28_EEEvvEEEEvNT_6ParamsE,"aw",@nobits
	.sectionflags	@""
	.align	16
	.zero		1024


//--------------------- .nv.shared.reserved.0     --------------------------
	.section	.nv.shared.reserved.0,"aw",@nobits
	.weak		__nv_reservedSMEM_offset_0_alias
	.size		__nv_reservedSMEM_offset_0_alias, 0, 64
	.other		__nv_reservedSMEM_offset_0_alias,@"STO_CUDA_RESERVED_SHARED STV_DEFAULT"
__nv_reservedSMEM_offset_0_alias:
	.zero		0
.nv.shared.reserved.0:
	.zero		64
	.weak		__nv_reservedSMEM_tcgen05_partition
	.type		__nv_reservedSMEM_tcgen05_partition,@object
	.size		__nv_reservedSMEM_tcgen05_partition,(.L_0 - __nv_reservedSMEM_tcgen05_partition)
__nv_reservedSMEM_tcgen05_partition:
	.zero		32
.L_0:


//--------------------- .nv.global                --------------------------
	.section	.nv.global,"aw",@nobits
.nv.global:
	.type		_ZN40_INTERNAL_e3eccb9c_4_k_cu_77e5e9bd_322814cute1_E,@object
	.size		_ZN40_INTERNAL_e3eccb9c_4_k_cu_77e5e9bd_322814cute1_E,(_ZN40_INTERNAL_e3eccb9c_4_k_cu_77e5e9bd_322814cuda3std3__45__cpo6cbeginE - _ZN40_INTERNAL_e3eccb9c_4_k_cu_77e5e9bd_322814cute1_E)
_ZN40_INTERNAL_e3eccb9c_4_k_cu_77e5e9bd_322814cute1_E:
	.zero		1
	.type		_ZN40_INTERNAL_e3eccb9c_4_k_cu_77e5e9bd_322814cuda3std3__45__cpo6cbeginE,@object
	.size		_ZN40_INTERNAL_e3eccb9c_4_k_cu_77e5e9bd_322814cuda3std3__45__cpo6cbeginE,(_ZN40_INTERNAL_e3eccb9c_4_k_cu_77e5e9bd_322814cuda3std3__48in_placeE - _ZN40_INTERNAL_e3eccb9c_4_k_cu_77e5e9bd_322814cuda3std3__45__cpo6cbeginE)
_ZN40_INTERNAL_e3eccb9c_4_k_cu_77e5e9bd_322814cuda3std3__45__cpo6cbeginE:
	.zero		1
	.type		_ZN40_INTERNAL_e3eccb9c_4_k_cu_77e5e9bd_322814cuda3std3__48in_placeE,@object
	.size		_ZN40_INTERNAL_e3eccb9c_4_k_cu_77e5e9bd_322814cuda3std3__48in_placeE,(_ZN40_INTERNAL_e3eccb9c_4_k_cu_77e5e9bd_322814cuda3std6ranges3__45__cpo9iter_moveE - _ZN40_INTERNAL_e3eccb9c_4_k_cu_77e5e9bd_322814cuda3std3__48in_placeE)
_ZN40_INTERNAL_e3eccb9c_4_k_cu_77e5e9bd_322814cuda3std3__48in_placeE:
	.zero		1
	.type		_ZN40_INTERNAL_e3eccb9c_4_k_cu_77e5e9bd_322814cuda3std6ranges3__45__cpo9iter_moveE,@object
	.size		_ZN40_INTERNAL_e3eccb9c_4_k_cu_77e5e9bd_322814cuda3std6ranges3__45__cpo9iter_moveE,(_ZN40_INTERNAL_e3eccb9c_4_k_cu_77e5e9bd_322814cuda3std3__45__cpo5beginE - _ZN40_INTERNAL_e3eccb9c_4_k_cu_77e5e9bd_322814cuda3std6ranges3__45__cpo9iter_moveE)
_ZN40_INTERNAL_e3eccb9c_4_k_cu_77e5e9bd_322814cuda3std6ranges3__45__cpo9iter_moveE:
	.zero		1
	.type		_ZN40_INTERNAL_e3eccb9c_4_k_cu_77e5e9bd_322814cuda3std3__45__cpo5beginE,@object
	.size		_ZN40_INTERNAL_e3eccb9c_4_k_cu_77e5e9bd_322814cuda3std3__45__cpo5beginE,(_ZN40_INTERNAL_e3eccb9c_4_k_cu_77e5e9bd_322814cuda3std3__442_GLOBAL__N__e3eccb9c_4_k_cu_77e5e9bd_322816ignoreE - _ZN40_INTERNAL_e3eccb9c_4_k_cu_77e5e9bd_322814cuda3std3__45__cpo5beginE)
_ZN40_INTERNAL_e3eccb9c_4_k_cu_77e5e9bd_322814cuda3std3__45__cpo5beginE:
	.zero		1
	.type		_ZN40_INTERNAL_e3eccb9c_4_k_cu_77e5e9bd_322814cuda3std3__442_GLOBAL__N__e3eccb9c_4_k_cu_77e5e9bd_322816ignoreE,@object
	.size		_ZN40_INTERNAL_e3eccb9c_4_k_cu_77e5e9bd_322814cuda3std3__442_GLOBAL__N__e3eccb9c_4_k_cu_77e5e9bd_322816ignoreE,(_ZN40_INTERNAL_e3eccb9c_4_k_cu_77e5e9bd_322814cute7productE - _ZN40_INTERNAL_e3eccb9c_4_k_cu_77e5e9bd_322814cuda3std3__442_GLOBAL__N__e3eccb9c_4_k_cu_77e5e9bd_322816ignoreE)
_ZN40_INTERNAL_e3eccb9c_4_k_cu_77e5e9bd_322814cuda3std3__442_GLOBAL__N__e3eccb9c_4_k_cu_77e5e9bd_322816ignoreE:
	.zero		1
	.type		_ZN40_INTERNAL_e3eccb9c_4_k_cu_77e5e9bd_322814cute7productE,@object
	.size		_ZN40_INTERNAL_e3eccb9c_4_k_cu_77e5e9bd_322814cute7productE,(_ZN40_INTERNAL_e3eccb9c_4_k_cu_77e5e9bd_322814cuda3std3__45__cpo3endE - _ZN40_INTERNAL_e3eccb9c_4_k_cu_77e5e9bd_322814cute7productE)
_ZN40_INTERNAL_e3eccb9c_4_k_cu_77e5e9bd_322814cute7productE:
	.zero		1
	.type		_ZN40_INTERNAL_e3eccb9c_4_k_cu_77e5e9bd_322814cuda3std3__45__cpo3endE,@object
	.size		_ZN40_INTERNAL_e3eccb9c_4_k_cu_77e5e9bd_322814cuda3std3__45__cpo3endE,(_ZN40_INTERNAL_e3eccb9c_4_k_cu_77e5e9bd_322814cuda3std3__419piecewise_constructE - _ZN40_INTERNAL_e3eccb9c_4_k_cu_77e5e9bd_322814cuda3std3__45__cpo3endE)
_ZN40_INTERNAL_e3eccb9c_4_k_cu_77e5e9bd_322814cuda3std3__45__cpo3endE:
	.zero		1
	.type		_ZN40_INTERNAL_e3eccb9c_4_k_cu_77e5e9bd_322814cuda3std3__419piecewise_constructE,@object
	.size		_ZN40_INTERNAL_e3eccb9c_4_k_cu_77e5e9bd_322814cuda3std3__419piecewise_constructE,(_ZN40_INTERNAL_e3eccb9c_4_k_cu_77e5e9bd_322814cuda3std3__45__cpo4cendE - _ZN40_INTERNAL_e3eccb9c_4_k_cu_77e5e9bd_322814cuda3std3__419piecewise_constructE)
_ZN40_INTERNAL_e3eccb9c_4_k_cu_77e5e9bd_322814cuda3std3__419piecewise_constructE:
	.zero		1
	.type		_ZN40_INTERNAL_e3eccb9c_4_k_cu_77e5e9bd_322814cuda3std3__45__cpo4cendE,@object
	.size		_ZN40_INTERNAL_e3eccb9c_4_k_cu_77e5e9bd_322814cuda3std3__45__cpo4cendE,(_ZN40_INTERNAL_e3eccb9c_4_k_cu_77e5e9bd_322814cuda3std6ranges3__45__cpo4swapE - _ZN40_INTERNAL_e3eccb9c_4_k_cu_77e5e9bd_322814cuda3std3__45__cpo4cendE)
_ZN40_INTERNAL_e3eccb9c_4_k_cu_77e5e9bd_322814cuda3std3__45__cpo4cendE:
	.zero		1
	.type		_ZN40_INTERNAL_e3eccb9c_4_k_cu_77e5e9bd_322814cuda3std6ranges3__45__cpo4swapE,@object
	.size		_ZN40_INTERNAL_e3eccb9c_4_k_cu_77e5e9bd_322814cuda3std6ranges3__45__cpo4swapE,(.L_10 - _ZN40_INTERNAL_e3eccb9c_4_k_cu_77e5e9bd_322814cuda3std6ranges3__45__cpo4swapE)
_ZN40_INTERNAL_e3eccb9c_4_k_cu_77e5e9bd_322814cuda3std6ranges3__45__cpo4swapE:
	.zero		1
.L_10:


//--------------------- .nv.constant0._ZN7cutlass13device_kernelINS_4gemm6kernel13GemmUniversalIN4cute5tupleIJiiiiEEENS1_10collective13CollectiveMmaINS1_35MainloopSm100TmaUmmaWarpSpecializedILi6ELi2ELi4ENS5_IJNS4_1CILi2EEESB_NSA_ILi1EEEEEEEENS5_IJNSA_ILi128EEESF_NSA_ILi64EEEEEENS_10tfloat32_tENS5_IJlSC_lEEESI_SJ_NS4_8TiledMMAINS4_8MMA_AtomIJNS4_23SM100_MMA_TF32_2x1SM_SSISI_SI_fLi128ELi128ELNS4_4UMMA5MajorE0ELSO_0ELNSN_7ScaleInE0ELSP_0EEEEEENS4_6LayoutINS5_IJSC_SC_SC_EEENS5_IJNSA_ILi0EEESU_SU_EEEEENS5_IJNS4_10UnderscoreESX_SX_EEEEENS4_28SM100_TMA_2SM_LOAD_MULTICASTENS4_14ComposedLayoutINS4_7SwizzleILi3ELi4ELi3EEENS4_18smem_ptr_flag_bitsILi32EEENSS_INS5_IJNSA_ILi8EEENSA_ILi32EEEEEENS5_IJS17_SC_EEEEEEEvNS4_8identityENS4_18SM100_TMA_2SM_LOADES1B_vS1C_EENS_8epilogue10collective18CollectiveEpilogueINS1F_23Sm100TmaWarpSpecializedILi4ELi2ELi16ELb1ELb0EEEJNS5_IJSG_SF_SG_EEENS5_IJNSS_ISG_SC_EENSS_INS5_IJNSA_ILi16EEESB_EEENS5_IJSC_SG_EEEEEEEESI_SJ_SI_SJ_NS1F_6fusion15FusionCallbacksIS1J_NS1R_17LinearCombinationISI_fSI_fLNS_15FloatRoundStyleE2EEES1K_S1Q_JEEENS4_5SM1004TMEM4LOAD26SM100_TMEM_LOAD_32dp32b16xENS4_13SM90_TMA_LOADENS11_INS12_ILi2ELi4ELi3EEES15_NSS_INS5_IJS16_S1M_EEENS5_IJS1M_SC_EEEEEEENS4_39AutoVectorizingCopyWithAssumedAlignmentILi128EEENS4_14SM90_TMA_STOREES26_S28_S28_EEEvvEEEEvNT_6ParamsE --------------------------
	.section	.nv.constant0._ZN7cutlass13device_kernelINS_4gemm6kernel13GemmUniversalIN4cute5tupleIJiiiiEEENS1_10collective13CollectiveMmaINS1_35MainloopSm100TmaUmmaWarpSpecializedILi6ELi2ELi4ENS5_IJNS4_1CILi2EEESB_NSA_ILi1EEEEEEEENS5_IJNSA_ILi128EEESF_NSA_ILi64EEEEEENS_10tfloat32_tENS5_IJlSC_lEEESI_SJ_NS4_8TiledMMAINS4_8MMA_AtomIJNS4_23SM100_MMA_TF32_2x1SM_SSISI_SI_fLi128ELi128ELNS4_4UMMA5MajorE0ELSO_0ELNSN_7ScaleInE0ELSP_0EEEEEENS4_6LayoutINS5_IJSC_SC_SC_EEENS5_IJNSA_ILi0EEESU_SU_EEEEENS5_IJNS4_10UnderscoreESX_SX_EEEEENS4_28SM100_TMA_2SM_LOAD_MULTICASTENS4_14ComposedLayoutINS4_7SwizzleILi3ELi4ELi3EEENS4_18smem_ptr_flag_bitsILi32EEENSS_INS5_IJNSA_ILi8EEENSA_ILi32EEEEEENS5_IJS17_SC_EEEEEEEvNS4_8identityENS4_18SM100_TMA_2SM_LOADES1B_vS1C_EENS_8epilogue10collective18CollectiveEpilogueINS1F_23Sm100TmaWarpSpecializedILi4ELi2ELi16ELb1ELb0EEEJNS5_IJSG_SF_SG_EEENS5_IJNSS_ISG_SC_EENSS_INS5_IJNSA_ILi16EEESB_EEENS5_IJSC_SG_EEEEEEEESI_SJ_SI_SJ_NS1F_6fusion15FusionCallbacksIS1J_NS1R_17LinearCombinationISI_fSI_fLNS_15FloatRoundStyleE2EEES1K_S1Q_JEEENS4_5SM1004TMEM4LOAD26SM100_TMEM_LOAD_32dp32b16xENS4_13SM90_TMA_LOADENS11_INS12_ILi2ELi4ELi3EEES15_NSS_INS5_IJS16_S1M_EEENS5_IJS1M_SC_EEEEEEENS4_39AutoVectorizingCopyWithAssumedAlignmentILi128EEENS4_14SM90_TMA_STOREES26_S28_S28_EEEvvEEEEvNT_6ParamsE,"a",@progbits
	.sectionflags	@""
	.align	4
.nv.constant0._ZN7cutlass13device_kernelINS_4gemm6kernel13GemmUniversalIN4cute5tupleIJiiiiEEENS1_10collective13CollectiveMmaINS1_35MainloopSm100TmaUmmaWarpSpecializedILi6ELi2ELi4ENS5_IJNS4_1CILi2EEESB_NSA_ILi1EEEEEEEENS5_IJNSA_ILi128EEESF_NSA_ILi64EEEEEENS_10tfloat32_tENS5_IJlSC_lEEESI_SJ_NS4_8TiledMMAINS4_8MMA_AtomIJNS4_23SM100_MMA_TF32_2x1SM_SSISI_SI_fLi128ELi128ELNS4_4UMMA5MajorE0ELSO_0ELNSN_7ScaleInE0ELSP_0EEEEEENS4_6LayoutINS5_IJSC_SC_SC_EEENS5_IJNSA_ILi0EEESU_SU_EEEEENS5_IJNS4_10UnderscoreESX_SX_EEEEENS4_28SM100_TMA_2SM_LOAD_MULTICASTENS4_14ComposedLayoutINS4_7SwizzleILi3ELi4ELi3EEENS4_18smem_ptr_flag_bitsILi32EEENSS_INS5_IJNSA_ILi8EEENSA_ILi32EEEEEENS5_IJS17_SC_EEEEEEEvNS4_8identityENS4_18SM100_TMA_2SM_LOADES1B_vS1C_EENS_8epilogue10collective18CollectiveEpilogueINS1F_23Sm100TmaWarpSpecializedILi4ELi2ELi16ELb1ELb0EEEJNS5_IJSG_SF_SG_EEENS5_IJNSS_ISG_SC_EENSS_INS5_IJNSA_ILi16EEESB_EEENS5_IJSC_SG_EEEEEEEESI_SJ_SI_SJ_NS1F_6fusion15FusionCallbacksIS1J_NS1R_17LinearCombinationISI_fSI_fLNS_15FloatRoundStyleE2EEES1K_S1Q_JEEENS4_5SM1004TMEM4LOAD26SM100_TMEM_LOAD_32dp32b16xENS4_13SM90_TMA_LOADENS11_INS12_ILi2ELi4ELi3EEES15_NSS_INS5_IJS16_S1M_EEENS5_IJS1M_SC_EEEEEEENS4_39AutoVectorizingCopyWithAssumedAlignmentILi128EEENS4_14SM90_TMA_STOREES26_S28_S28_EEEvvEEEEvNT_6ParamsE:
	.zero		2944


//--------------------- SYMBOLS --------------------------

	.type		.nv.reservedSmem.offset0,@object
	.size		.nv.reservedSmem.offset0,0x4
	.type		.nv.reservedSmem.cap,@object
	.size		.nv.reservedSmem.cap,0x4
	.type		__assertfail,@function
